//
// Generated by NVIDIA NVVM Compiler
//
// Compiler Build ID: CL-36424714
// Cuda compilation tools, release 13.0, V13.0.88
// Based on NVVM 20.0.0
//

.version 9.0
.target sm_100
.address_size 64

	// .globl	_Z9rgbKernelPhS_ii
// _ZZ9rgbKernelPhS_iiE13shared_source has been demoted

.visible .entry _Z9rgbKernelPhS_ii(
	.param .u64 .ptr .align 1 _Z9rgbKernelPhS_ii_param_0,
	.param .u64 .ptr .align 1 _Z9rgbKernelPhS_ii_param_1,
	.param .u32 _Z9rgbKernelPhS_ii_param_2,
	.param .u32 _Z9rgbKernelPhS_ii_param_3
)
{
	.reg .pred 	%p<40>;
	.reg .b16 	%rs<5>;
	.reg .b32 	%r<168>;
	.reg .b64 	%rd<9>;
	// demoted variable
	.shared .align 1 .b8 _ZZ9rgbKernelPhS_iiE13shared_source[1452];
	ld.param.u64 	%rd1, [_Z9rgbKernelPhS_ii_param_0];
	ld.param.u64 	%rd2, [_Z9rgbKernelPhS_ii_param_1];
	ld.param.u32 	%r75, [_Z9rgbKernelPhS_ii_param_2];
	ld.param.u32 	%r74, [_Z9rgbKernelPhS_ii_param_3];
	mov.u32 	%r76, %ctaid.x;
	mov.u32 	%r77, %ctaid.y;
	mov.u32 	%r138, %tid.x;
	mov.u32 	%r2, %tid.y;
	mov.u32 	%r3, %ntid.x;
	mov.u32 	%r78, %ntid.y;
	mad.lo.s32 	%r4, %r77, %r78, %r2;
	mad.lo.s32 	%r79, %r76, %r3, %r138;
	mad.lo.s32 	%r80, %r2, %r3, %r138;
	mul.lo.s32 	%r6, %r80, 3;
	add.s32 	%r81, %r74, 3;
	setp.ge.s32 	%p5, %r4, %r81;
	add.s32 	%r82, %r75, 3;
	setp.ge.s32 	%p6, %r79, %r82;
	or.pred  	%p7, %p5, %p6;
	@%p7 bra 	$L__BB0_20;
	add.s32 	%r83, %r4, -3;
	add.s32 	%r84, %r79, -3;
	mad.lo.s32 	%r85, %r75, %r83, %r84;
	mul.lo.s32 	%r7, %r85, 3;
	setp.ge.s32 	%p8, %r84, %r75;
	min.u32 	%r86, %r79, %r4;
	setp.lt.u32 	%p9, %r86, 3;
	setp.ge.s32 	%p10, %r83, %r74;
	or.pred  	%p11, %p8, %p10;
	or.pred  	%p12, %p11, %p9;
	@%p12 bra 	$L__BB0_3;
	cvt.s64.s32 	%rd3, %r7;
	cvta.to.global.u64 	%rd4, %rd1;
	add.s64 	%rd5, %rd4, %rd3;
	ld.global.u8 	%rs2, [%rd5];
	mov.u32 	%r89, _ZZ9rgbKernelPhS_iiE13shared_source;
	add.s32 	%r90, %r89, %r6;
	st.shared.u8 	[%r90], %rs2;
	ld.global.u8 	%rs3, [%rd5+1];
	st.shared.u8 	[%r90+1], %rs3;
	ld.global.u8 	%rs4, [%rd5+2];
	st.shared.u8 	[%r90+2], %rs4;
	bra.uni 	$L__BB0_4;
$L__BB0_3:
	mov.u32 	%r87, _ZZ9rgbKernelPhS_iiE13shared_source;
	add.s32 	%r88, %r87, %r6;
	mov.b16 	%rs1, 0;
	st.shared.u8 	[%r88], %rs1;
	st.shared.u8 	[%r88+1], %rs1;
	st.shared.u8 	[%r88+2], %rs1;
$L__BB0_4:
	bar.sync 	0;
	setp.eq.s32 	%p13, %r2, 0;
	setp.eq.s32 	%p14, %r138, 0;
	or.pred  	%p15, %p13, %p14;
	@%p15 bra 	$L__BB0_20;
	add.s32 	%r94, %r2, -4;
	setp.gt.u32 	%p16, %r2, 3;
	setp.lt.s32 	%p17, %r94, %r74;
	and.pred  	%p1, %p16, %p17;
	add.s32 	%r95, %r2, -3;
	setp.gt.u32 	%p18, %r2, 2;
	setp.lt.s32 	%p19, %r95, %r74;
	and.pred  	%p2, %p18, %p19;
	add.s32 	%r96, %r2, -2;
	setp.gt.u32 	%p20, %r2, 1;
	setp.lt.s32 	%p21, %r96, %r74;
	and.pred  	%p3, %p20, %p21;
	add.s32 	%r8, %r2, 1;
	mad.lo.s32 	%r97, %r3, %r2, %r3;
	mul.lo.s32 	%r98, %r138, 3;
	mad.lo.s32 	%r99, %r97, 3, %r98;
	add.s32 	%r9, %r99, -12;
	mul.lo.s32 	%r100, %r3, %r94;
	mad.lo.s32 	%r101, %r100, 3, %r98;
	add.s32 	%r10, %r101, -12;
	mul.lo.s32 	%r102, %r3, %r95;
	mad.lo.s32 	%r103, %r102, 3, %r98;
	add.s32 	%r11, %r103, -12;
	add.s32 	%r12, %r6, -12;
	mul.lo.s32 	%r104, %r3, %r96;
	mad.lo.s32 	%r105, %r104, 3, %r98;
	add.s32 	%r13, %r105, -12;
	add.s32 	%r106, %r2, -1;
	mul.lo.s32 	%r107, %r3, %r106;
	mad.lo.s32 	%r108, %r107, 3, %r98;
	add.s32 	%r14, %r108, -12;
	mov.b32 	%r147, 0;
	mov.b32 	%r139, -12;
	mov.u32 	%r137, _ZZ9rgbKernelPhS_iiE13shared_source;
	mov.u32 	%r146, %r147;
	mov.u32 	%r145, %r147;
	mov.u32 	%r144, %r147;
$L__BB0_6:
	add.s32 	%r109, %r138, -4;
	setp.gt.s32 	%p22, %r109, -1;
	setp.lt.s32 	%p23, %r109, %r75;
	and.pred  	%p4, %p22, %p23;
	and.pred  	%p24, %p1, %p4;
	not.pred 	%p25, %p24;
	@%p25 bra 	$L__BB0_8;
	add.s32 	%r110, %r137, %r10;
	ld.shared.u8 	%r111, [%r110];
	add.s32 	%r144, %r144, %r111;
	ld.shared.u8 	%r112, [%r110+1];
	add.s32 	%r145, %r145, %r112;
	ld.shared.u8 	%r113, [%r110+2];
	add.s32 	%r146, %r146, %r113;
	add.s32 	%r147, %r147, 1;
$L__BB0_8:
	and.pred  	%p26, %p2, %p4;
	not.pred 	%p27, %p26;
	@%p27 bra 	$L__BB0_10;
	add.s32 	%r114, %r137, %r11;
	ld.shared.u8 	%r115, [%r114];
	add.s32 	%r144, %r144, %r115;
	ld.shared.u8 	%r116, [%r114+1];
	add.s32 	%r145, %r145, %r116;
	ld.shared.u8 	%r117, [%r114+2];
	add.s32 	%r146, %r146, %r117;
	add.s32 	%r147, %r147, 1;
$L__BB0_10:
	and.pred  	%p28, %p3, %p4;
	not.pred 	%p29, %p28;
	@%p29 bra 	$L__BB0_12;
	add.s32 	%r118, %r137, %r13;
	ld.shared.u8 	%r119, [%r118];
	add.s32 	%r144, %r144, %r119;
	ld.shared.u8 	%r120, [%r118+1];
	add.s32 	%r145, %r145, %r120;
	ld.shared.u8 	%r121, [%r118+2];
	add.s32 	%r146, %r146, %r121;
	add.s32 	%r147, %r147, 1;
$L__BB0_12:
	setp.gt.s32 	%p30, %r2, %r74;
	not.pred 	%p31, %p4;
	or.pred  	%p32, %p30, %p31;
	@%p32 bra 	$L__BB0_14;
	add.s32 	%r122, %r137, %r14;
	ld.shared.u8 	%r123, [%r122];
	add.s32 	%r144, %r144, %r123;
	ld.shared.u8 	%r124, [%r122+1];
	add.s32 	%r145, %r145, %r124;
	ld.shared.u8 	%r125, [%r122+2];
	add.s32 	%r146, %r146, %r125;
	add.s32 	%r147, %r147, 1;
$L__BB0_14:
	setp.ge.s32 	%p33, %r2, %r74;
	not.pred 	%p34, %p4;
	or.pred  	%p35, %p33, %p34;
	@%p35 bra 	$L__BB0_16;
	add.s32 	%r126, %r137, %r12;
	ld.shared.u8 	%r127, [%r126];
	add.s32 	%r144, %r144, %r127;
	ld.shared.u8 	%r128, [%r126+1];
	add.s32 	%r145, %r145, %r128;
	ld.shared.u8 	%r129, [%r126+2];
	add.s32 	%r146, %r146, %r129;
	add.s32 	%r147, %r147, 1;
$L__BB0_16:
	setp.ge.s32 	%p36, %r8, %r74;
	or.pred  	%p38, %p36, %p34;
	@%p38 bra 	$L__BB0_18;
	add.s32 	%r130, %r137, %r9;
	ld.shared.u8 	%r131, [%r130];
	add.s32 	%r144, %r144, %r131;
	ld.shared.u8 	%r132, [%r130+1];
	add.s32 	%r145, %r145, %r132;
	ld.shared.u8 	%r133, [%r130+2];
	add.s32 	%r146, %r146, %r133;
	add.s32 	%r147, %r147, 1;
$L__BB0_18:
	add.s32 	%r139, %r139, 3;
	add.s32 	%r138, %r138, 1;
	add.s32 	%r137, %r137, 3;
	setp.ne.s32 	%p39, %r139, 6;
	@%p39 bra 	$L__BB0_6;
	div.s32 	%r134, %r144, %r147;
	cvt.s64.s32 	%rd6, %r7;
	cvta.to.global.u64 	%rd7, %rd2;
	add.s64 	%rd8, %rd7, %rd6;
	st.global.u8 	[%rd8], %r134;
	div.s32 	%r135, %r145, %r147;
	st.global.u8 	[%rd8+1], %r135;
	div.s32 	%r136, %r146, %r147;
	st.global.u8 	[%rd8+2], %r136;
$L__BB0_20:
	ret;

}


// ===== COMPILED SASS (sm_100) =====

	.target	sm_100

	.elftype	@"ET_EXEC"


//--------------------- .note.nv.tkinfo           --------------------------
	.section	.note.nv.tkinfo,"",@"SHT_NOTE"
	.sectionflags	@"SHF_NOTE_NV_TKINFO"
	.tkinfo
        /*0018*/ 	.word	0x00000002
        /*0030*/ 	.string	""
        /*0030*/ 	.string	"ptxas"
        /*0030*/ 	.string	"Cuda compilation tools, release 13.0, V13.0.88"
        /*0030*/ 	.string	"Build cuda_13.0.r13.0/compiler.36424714_0"
        /*0030*/ 	.string	"-arch sm_100 -m 64 "



//--------------------- .note.nv.cuinfo           --------------------------
	.section	.note.nv.cuinfo,"",@"SHT_NOTE"
	.sectionflags	@"SHF_NOTE_NV_CUINFO"
        /*0018*/ 	.short	0x0002
        /*001a*/ 	.short	0x0064
        /*001c*/ 	.short	0x0082
	.zero		2


//--------------------- .nv.info                  --------------------------
	.section	.nv.info,"",@"SHT_CUDA_INFO"
	.align	4


	//----- nvinfo : EIATTR_REGCOUNT
	.align		4
        /*0000*/ 	.byte	0x04, 0x2f
        /*0002*/ 	.short	(.L_1 - .L_0)
	.align		4
.L_0:
        /*0004*/ 	.word	index@(_Z9rgbKernelPhS_ii)
        /*0008*/ 	.word	0x00000020


	//----- nvinfo : EIATTR_FRAME_SIZE
	.align		4
.L_1:
        /*000c*/ 	.byte	0x04, 0x11
        /*000e*/ 	.short	(.L_3 - .L_2)
	.align		4
.L_2:
        /*0010*/ 	.word	index@(_Z9rgbKernelPhS_ii)
        /*0014*/ 	.word	0x00000000


	//----- nvinfo : EIATTR_MIN_STACK_SIZE
	.align		4
.L_3:
        /*0018*/ 	.byte	0x04, 0x12
        /*001a*/ 	.short	(.L_5 - .L_4)
	.align		4
.L_4:
        /*001c*/ 	.word	index@(_Z9rgbKernelPhS_ii)
        /*0020*/ 	.word	0x00000000
.L_5:


//--------------------- .nv.compat                --------------------------
	.section	.nv.compat,"",@"SHT_CUDA_COMPAT_INFO"
	.align	4
        /*0000*/ 	.byte	0x02, 0x09, 0x00, 0x00, 0x02, 0x02, 0x01, 0x00, 0x02, 0x05, 0x05, 0x00, 0x03, 0x07, 0x01, 0x01
        /*0010*/ 	.byte	0x02, 0x03, 0x00, 0x00, 0x02, 0x06, 0x01, 0x00, 0x04, 0x0b, 0x08, 0x00, 0x09, 0x00, 0x00, 0x00
        /*0020*/ 	.byte	0x00, 0x00, 0x00, 0x00


//--------------------- .nv.info._Z9rgbKernelPhS_ii --------------------------
	.section	.nv.info._Z9rgbKernelPhS_ii,"",@"SHT_CUDA_INFO"
	.sectionflags	@""
	.align	4


	//----- nvinfo : EIATTR_CUDA_API_VERSION
	.align		4
        /*0000*/ 	.byte	0x04, 0x37
        /*0002*/ 	.short	(.L_7 - .L_6)
.L_6:
        /*0004*/ 	.word	0x00000082


	//----- nvinfo : EIATTR_KPARAM_INFO
	.align		4
.L_7:
        /*0008*/ 	.byte	0x04, 0x17
        /*000a*/ 	.short	(.L_9 - .L_8)
.L_8:
        /*000c*/ 	.word	0x00000000
        /*0010*/ 	.short	0x0003
        /*0012*/ 	.short	0x0014
        /*0014*/ 	.byte	0x00, 0xf0, 0x11, 0x00


	//----- nvinfo : EIATTR_KPARAM_INFO
	.align		4
.L_9:
        /*0018*/ 	.byte	0x04, 0x17
        /*001a*/ 	.short	(.L_11 - .L_10)
.L_10:
        /*001c*/ 	.word	0x00000000
        /*0020*/ 	.short	0x0002
        /*0022*/ 	.short	0x0010
        /*0024*/ 	.byte	0x00, 0xf0, 0x11, 0x00


	//----- nvinfo : EIATTR_KPARAM_INFO
	.align		4
.L_11:
        /*0028*/ 	.byte	0x04, 0x17
        /*002a*/ 	.short	(.L_13 - .L_12)
.L_12:
        /*002c*/ 	.word	0x00000000
        /*0030*/ 	.short	0x0001
        /*0032*/ 	.short	0x0008
        /*0034*/ 	.byte	0x00, 0xf5, 0x21, 0x00


	//----- nvinfo : EIATTR_KPARAM_INFO
	.align		4
.L_13:
        /*0038*/ 	.byte	0x04, 0x17
        /*003a*/ 	.short	(.L_15 - .L_14)
.L_14:
        /*003c*/ 	.word	0x00000000
        /*0040*/ 	.short	0x0000
        /*0042*/ 	.short	0x0000
        /*0044*/ 	.byte	0x00, 0xf5, 0x21, 0x00


	//----- nvinfo : EIATTR_SPARSE_MMA_MASK
	.align		4
.L_15:
        /*0048*/ 	.byte	0x03, 0x50
        /*004a*/ 	.short	0x0000


	//----- nvinfo : EIATTR_MAXREG_COUNT
	.align		4
        /*004c*/ 	.byte	0x03, 0x1b
        /*004e*/ 	.short	0x00ff


	//----- nvinfo : EIATTR_NUM_BARRIERS
	.align		4
        /*0050*/ 	.byte	0x02, 0x4c
        /*0052*/ 	.byte	0x01
	.zero		1


	//----- nvinfo : EIATTR_MERCURY_ISA_VERSION
	.align		4
        /*0054*/ 	.byte	0x03, 0x5f
        /*0056*/ 	.short	0x0101


	//----- nvinfo : EIATTR_VRC_CTA_INIT_COUNT
	.align		4
        /*0058*/ 	.byte	0x02, 0x4a
	.zero		1
	.zero		1


	//----- nvinfo : EIATTR_EXIT_INSTR_OFFSETS
	.align		4
        /*005c*/ 	.byte	0x04, 0x1c
        /*005e*/ 	.short	(.L_17 - .L_16)


	//   ....[0]....
.L_16:
        /*0060*/ 	.word	0x000000e0


	//   ....[1]....
        /*0064*/ 	.word	0x000002f0


	//   ....[2]....
        /*0068*/ 	.word	0x00001cb0


	//----- nvinfo : EIATTR_CBANK_PARAM_SIZE
	.align		4
.L_17:
        /*006c*/ 	.byte	0x03, 0x19
        /*006e*/ 	.short	0x0018


	//----- nvinfo : EIATTR_PARAM_CBANK
	.align		4
        /*0070*/ 	.byte	0x04, 0x0a
        /*0072*/ 	.short	(.L_19 - .L_18)
	.align		4
.L_18:
        /*0074*/ 	.word	index@(.nv.constant0._Z9rgbKernelPhS_ii)
        /*0078*/ 	.short	0x0380
        /*007a*/ 	.short	0x0018


	//----- nvinfo : EIATTR_SW_WAR
	.align		4
.L_19:
        /*007c*/ 	.byte	0x04, 0x36
        /*007e*/ 	.short	(.L_21 - .L_20)
.L_20:
        /*0080*/ 	.word	0x00000008
.L_21:


//--------------------- .nv.callgraph             --------------------------
	.section	.nv.callgraph,"",@"SHT_CUDA_CALLGRAPH"
	.align	4
	.sectionentsize	8
	.align		4
        /*0000*/ 	.word	0x00000000
	.align		4
        /*0004*/ 	.word	0xffffffff
	.align		4
        /*0008*/ 	.word	0x00000000
	.align		4
        /*000c*/ 	.word	0xfffffffe
	.align		4
        /*0010*/ 	.word	0x00000000
	.align		4
        /*0014*/ 	.word	0xfffffffd
	.align		4
        /*0018*/ 	.word	0x00000000
	.align		4
        /*001c*/ 	.word	0xfffffffc


//--------------------- .text._Z9rgbKernelPhS_ii  --------------------------
	.section	.text._Z9rgbKernelPhS_ii,"ax",@progbits
	.align	128
        .global         _Z9rgbKernelPhS_ii
        .type           _Z9rgbKernelPhS_ii,@function
        .size           _Z9rgbKernelPhS_ii,(.L_x_1 - _Z9rgbKernelPhS_ii)
        .other          _Z9rgbKernelPhS_ii,@"STO_CUDA_ENTRY STV_DEFAULT"
_Z9rgbKernelPhS_ii:
.text._Z9rgbKernelPhS_ii:
[----:B------:R-:W-:Y:S01]  /*0000*/  LDC R1, c[0x0][0x37c] ;  /* 0x0000df00ff017b82 */ /* 0x000fe20000000800 */
[----:B------:R-:W0:Y:S07]  /*0010*/  S2R R13, SR_TID.X ;  /* 0x00000000000d7919 */ /* 0x000e2e0000002100 */
[----:B------:R-:W0:Y:S01]  /*0020*/  S2UR UR4, SR_CTAID.X ;  /* 0x00000000000479c3 */ /* 0x000e220000002500 */
[----:B------:R-:W1:Y:S01]  /*0030*/  LDCU.64 UR8, c[0x0][0x390] ;  /* 0x00007200ff0877ac */ /* 0x000e620008000a00 */
[----:B------:R-:W2:Y:S06]  /*0040*/  S2R R6, SR_TID.Y ;  /* 0x0000000000067919 */ /* 0x000eac0000002200 */
[----:B------:R-:W0:Y:S08]  /*0050*/  LDC R14, c[0x0][0x360] ;  /* 0x0000d800ff0e7b82 */ /* 0x000e300000000800 */
[----:B------:R-:W2:Y:S01]  /*0060*/  S2UR UR6, SR_CTAID.Y ;  /* 0x00000000000679c3 */ /* 0x000ea20000002600 */
[----:B-1----:R-:W-:-:S07]  /*0070*/  UIADD3 UR5, UPT, UPT, UR8, 0x3, URZ ;  /* 0x0000000308057890 */ /* 0x002fce000fffe0ff */
[----:B------:R-:W2:Y:S01]  /*0080*/  LDC R5, c[0x0][0x364] ;  /* 0x0000d900ff057b82 */ /* 0x000ea20000000800 */
[----:B0-----:R-:W-:Y:S01]  /*0090*/  IMAD R3, R14, UR4, R13 ;  /* 0x000000040e037c24 */ /* 0x001fe2000f8e020d */
[----:B------:R-:W-:-:S04]  /*00a0*/  UIADD3 UR4, UPT, UPT, UR9, 0x3, URZ ;  /* 0x0000000309047890 */ /* 0x000fc8000fffe0ff */
[----:B------:R-:W-:Y:S01]  /*00b0*/  ISETP.GE.AND P0, PT, R3, UR5, PT ;  /* 0x0000000503007c0c */ /* 0x000fe2000bf06270 */
[----:B--2---:R-:W-:-:S05]  /*00c0*/  IMAD R0, R5, UR6, R6 ;  /* 0x0000000605007c24 */ /* 0x004fca000f8e0206 */
[----:B------:R-:W-:-:S13]  /*00d0*/  ISETP.GE.OR P0, PT, R0, UR4, P0 ;  /* 0x0000000400007c0c */ /* 0x000fda0008706670 */
[----:B------:R-:W-:Y:S05]  /*00e0*/  @P0 EXIT ;  /* 0x000000000000094d */ /* 0x000fea0003800000 */
[C---:B------:R-:W-:Y:S01]  /*00f0*/  VIADD R2, R0.reuse, 0xfffffffd ;  /* 0xfffffffd00027836 */ /* 0x040fe20000000000 */
[----:B------:R-:W-:Y:S01]  /*0100*/  VIMNMX.U32 R0, PT, PT, R0, R3, PT ;  /* 0x0000000300007248 */ /* 0x000fe20003fe0000 */
[----:B------:R-:W-:Y:S01]  /*0110*/  VIADD R5, R3, 0xfffffffd ;  /* 0xfffffffd03057836 */ /* 0x000fe20000000000 */
[----:B------:R-:W0:Y:S02]  /*0120*/  LDCU.64 UR6, c[0x0][0x358] ;  /* 0x00006b00ff0677ac */ /* 0x000e240008000a00 */
[C---:B------:R-:W-:Y:S01]  /*0130*/  ISETP.GE.AND P0, PT, R2.reuse, UR9, PT ;  /* 0x0000000902007c0c */ /* 0x040fe2000bf06270 */
[----:B------:R-:W-:-:S03]  /*0140*/  IMAD R4, R2, UR8, R5 ;  /* 0x0000000802047c24 */ /* 0x000fc6000f8e0205 */
[----:B------:R-:W-:Y:S01]  /*0150*/  ISETP.GE.OR P0, PT, R5, UR8, P0 ;  /* 0x0000000805007c0c */ /* 0x000fe20008706670 */
[----:B------:R-:W-:-:S03]  /*0160*/  IMAD R4, R4, 0x3, RZ ;  /* 0x0000000304047824 */ /* 0x000fc600078e02ff */
[----:B------:R-:W-:-:S13]  /*0170*/  ISETP.LT.U32.OR P0, PT, R0, 0x3, P0 ;  /* 0x000000030000780c */ /* 0x000fda0000701470 */
[----:B------:R-:W1:Y:S02]  /*0180*/  @!P0 LDC.64 R8, c[0x0][0x380] ;  /* 0x0000e000ff088b82 */ /* 0x000e640000000a00 */
[----:B-1----:R-:W-:-:S04]  /*0190*/  @!P0 IADD3 R8, P1, PT, R4, R8, RZ ;  /* 0x0000000804088210 */ /* 0x002fc80007f3e0ff */
[----:B------:R-:W-:-:S05]  /*01a0*/  @!P0 LEA.HI.X.SX32 R9, R4, R9, 0x1, P1 ;  /* 0x0000000904098211 */ /* 0x000fca00008f0eff */
[----:B0-----:R-:W2:Y:S04]  /*01b0*/  @!P0 LDG.E.U8 R2, desc[UR6][R8.64] ;  /* 0x0000000608028981 */ /* 0x001ea8000c1e1100 */
[----:B------:R-:W3:Y:S04]  /*01c0*/  @!P0 LDG.E.U8 R10, desc[UR6][R8.64+0x1] ;  /* 0x00000106080a8981 */ /* 0x000ee8000c1e1100 */
[----:B------:R-:W4:Y:S01]  /*01d0*/  @!P0 LDG.E.U8 R12, desc[UR6][R8.64+0x2] ;  /* 0x00000206080c8981 */ /* 0x000f22000c1e1100 */
[----:B------:R-:W0:Y:S01]  /*01e0*/  S2UR UR5, SR_CgaCtaId ;  /* 0x00000000000579c3 */ /* 0x000e220000008800 */
[----:B------:R-:W-:Y:S01]  /*01f0*/  UMOV UR4, 0x400 ;  /* 0x0000040000047882 */ /* 0x000fe20000000000 */
[----:B------:R-:W-:Y:S01]  /*0200*/  IMAD R0, R6, R14, R13 ;  /* 0x0000000e06007224 */ /* 0x000fe200078e020d */
[----:B------:R-:W-:-:S04]  /*0210*/  ISETP.NE.AND P1, PT, R13, RZ, PT ;  /* 0x000000ff0d00720c */ /* 0x000fc80003f25270 */
[----:B------:R-:W-:Y:S01]  /*0220*/  ISETP.EQ.OR P1, PT, R6, RZ, !P1 ;  /* 0x000000ff0600720c */ /* 0x000fe20004f22670 */
[----:B0-----:R-:W-:-:S06]  /*0230*/  ULEA UR4, UR5, UR4, 0x18 ;  /* 0x0000000405047291 */ /* 0x001fcc000f8ec0ff */
[----:B------:R-:W-:-:S05]  /*0240*/  @!P0 MOV R3, UR4 ;  /* 0x0000000400038c02 */ /* 0x000fca0008000f00 */
[----:B------:R-:W-:Y:S02]  /*0250*/  @!P0 IMAD R11, R0, 0x3, R3 ;  /* 0x00000003000b8824 */ /* 0x000fe400078e0203 */
[----:B------:R-:W-:-:S03]  /*0260*/  @P0 IMAD.U32 R3, RZ, RZ, UR4 ;  /* 0x00000004ff030e24 */ /* 0x000fc6000f8e00ff */
[----:B--2---:R0:W-:Y:S04]  /*0270*/  @!P0 STS.U8 [R11], R2 ;  /* 0x000000020b008388 */ /* 0x0041e80000000000 */
[----:B---3--:R0:W-:Y:S04]  /*0280*/  @!P0 STS.U8 [R11+0x1], R10 ;  /* 0x0000010a0b008388 */ /* 0x0081e80000000000 */
[----:B----4-:R0:W-:Y:S01]  /*0290*/  @!P0 STS.U8 [R11+0x2], R12 ;  /* 0x0000020c0b008388 */ /* 0x0101e20000000000 */
[----:B------:R-:W-:-:S05]  /*02a0*/  @P0 IMAD R11, R0, 0x3, R3 ;  /* 0x00000003000b0824 */ /* 0x000fca00078e0203 */
[----:B------:R0:W-:Y:S04]  /*02b0*/  @P0 STS.U8 [R11], RZ ;  /* 0x000000ff0b000388 */ /* 0x0001e80000000000 */
[----:B------:R0:W-:Y:S04]  /*02c0*/  @P0 STS.U8 [R11+0x1], RZ ;  /* 0x000001ff0b000388 */ /* 0x0001e80000000000 */
[----:B------:R0:W-:Y:S01]  /*02d0*/  @P0 STS.U8 [R11+0x2], RZ ;  /* 0x000002ff0b000388 */ /* 0x0001e20000000000 */
[----:B------:R-:W-:Y:S06]  /*02e0*/  BAR.SYNC.DEFER_BLOCKING 0x0 ;  /* 0x0000000000007b1d */ /* 0x000fec0000010000 */
[----:B------:R-:W-:Y:S05]  /*02f0*/  @P1 EXIT ;  /* 0x000000000000194d */ /* 0x000fea0003800000 */
[C---:B------:R-:W-:Y:S01]  /*0300*/  VIADD R0, R13.reuse, 0xfffffffc ;  /* 0xfffffffc0d007836 */ /* 0x040fe20000000000 */
[C---:B------:R-:W-:Y:S01]  /*0310*/  IADD3 R5, PT, PT, R6.reuse, -0x4, RZ ;  /* 0xfffffffc06057810 */ /* 0x040fe20007ffe0ff */
[----:B------:R-:W-:Y:S02]  /*0320*/  VIADD R7, R6, 0xfffffffd ;  /* 0xfffffffd06077836 */ /* 0x000fe40000000000 */
[----:B------:R-:W-:Y:S02]  /*0330*/  HFMA2 R9, -RZ, RZ, 0, 0 ;  /* 0x00000000ff097431 */ /* 0x000fe400000001ff */
[----:B------:R-:W-:Y:S01]  /*0340*/  IMAD R20, R14, 0x3, RZ ;  /* 0x000000030e147824 */ /* 0x000fe200078e02ff */
[----:B------:R-:W-:Y:S01]  /*0350*/  ISETP.GE.AND P4, PT, R0, UR8, PT ;  /* 0x0000000800007c0c */ /* 0x000fe2000bf86270 */
[----:B------:R-:W-:Y:S01]  /*0360*/  IMAD R26, R13, 0x3, RZ ;  /* 0x000000030d1a7824 */ /* 0x000fe200078e02ff */
[----:B------:R-:W-:Y:S01]  /*0370*/  ISETP.GE.AND P0, PT, R5, UR9, PT ;  /* 0x0000000905007c0c */ /* 0x000fe2000bf06270 */
[----:B------:R-:W-:Y:S01]  /*0380*/  VIADD R15, R6, 0xfffffffe ;  /* 0xfffffffe060f7836 */ /* 0x000fe20000000000 */
[----:B------:R-:W-:Y:S01]  /*0390*/  ISETP.GE.AND P2, PT, R7, UR9, PT ;  /* 0x0000000907007c0c */ /* 0x000fe2000bf46270 */
[-CC-:B0-----:R-:W-:Y:S01]  /*03a0*/  IMAD R2, R5, R20.reuse, R26.reuse ;  /* 0x0000001405027224 */ /* 0x181fe200078e021a */
[----:B------:R-:W-:Y:S01]  /*03b0*/  ISETP.GT.AND P4, PT, R0, -0x1, !P4 ;  /* 0xffffffff0000780c */ /* 0x000fe20006784270 */
[-CC-:B------:R-:W-:Y:S01]  /*03c0*/  IMAD R8, R7, R20.reuse, R26.reuse ;  /* 0x0000001407087224 */ /* 0x180fe200078e021a */
[C---:B------:R-:W-:Y:S01]  /*03d0*/  ISETP.GT.U32.AND P0, PT, R6.reuse, 0x3, !P0 ;  /* 0x000000030600780c */ /* 0x040fe20004704070 */
[----:B------:R-:W-:Y:S01]  /*03e0*/  IMAD.MOV.U32 R7, RZ, RZ, RZ ;  /* 0x000000ffff077224 */ /* 0x000fe200078e00ff */
[C---:B------:R-:W-:Y:S01]  /*03f0*/  ISETP.GT.U32.AND P2, PT, R6.reuse, 0x2, !P2 ;  /* 0x000000020600780c */ /* 0x040fe20005744070 */
[C---:B------:R-:W-:Y:S01]  /*0400*/  IMAD R12, R15.reuse, R20, R26 ;  /* 0x000000140f0c7224 */ /* 0x040fe200078e021a */
[----:B------:R-:W-:Y:S01]  /*0410*/  PLOP3.LUT P5, PT, P0, P4, PT, 0x80, 0x8 ;  /* 0x000000000008781c */ /* 0x000fe200007a9070 */
[----:B------:R-:W-:Y:S01]  /*0420*/  IMAD.MOV.U32 R0, RZ, RZ, RZ ;  /* 0x000000ffff007224 */ /* 0x000fe200078e00ff */
[----:B------:R-:W-:Y:S01]  /*0430*/  PLOP3.LUT P6, PT, P2, P4, PT, 0x80, 0x8 ;  /* 0x000000000008781c */ /* 0x000fe200017c9070 */
[----:B------:R-:W0:Y:S01]  /*0440*/  LDCU.64 UR4, c[0x0][0x388] ;  /* 0x00007100ff0477ac */ /* 0x000e220008000a00 */
[----:B------:R-:W-:Y:S01]  /*0450*/  ISETP.GE.AND P1, PT, R15, UR9, PT ;  /* 0x000000090f007c0c */ /* 0x000fe2000bf26270 */
[----:B------:R-:W-:Y:S01]  /*0460*/  VIADD R15, R6, 0xffffffff ;  /* 0xffffffff060f7836 */ /* 0x000fe20000000000 */
[----:B------:R-:W-:-:S02]  /*0470*/  MOV R5, RZ ;  /* 0x000000ff00057202 */ /* 0x000fc40000000f00 */
[----:B------:R-:W-:Y:S01]  /*0480*/  ISETP.GT.U32.AND P1, PT, R6, 0x1, !P1 ;  /* 0x000000010600780c */ /* 0x000fe20004f24070 */
[----:B------:R-:W-:-:S03]  /*0490*/  IMAD R20, R15, R20, R26 ;  /* 0x000000140f147224 */ /* 0x000fc600078e021a */
[----:B------:R-:W-:Y:S01]  /*04a0*/  PLOP3.LUT P3, PT, P1, P4, PT, 0x80, 0x8 ;  /* 0x000000000008781c */ /* 0x000fe20000f69070 */
[C---:B------:R-:W-:Y:S02]  /*04b0*/  @P5 IMAD.IADD R10, R3.reuse, 0x1, R2 ;  /* 0x00000001030a5824 */ /* 0x040fe400078e0202 */
[C---:B------:R-:W-:Y:S02]  /*04c0*/  @P6 IMAD.IADD R16, R3.reuse, 0x1, R8 ;  /* 0x0000000103106824 */ /* 0x040fe400078e0208 */
[----:B------:R-:W-:Y:S01]  /*04d0*/  @P5 IMAD.MOV.U32 R0, RZ, RZ, 0x1 ;  /* 0x00000001ff005424 */ /* 0x000fe200078e00ff */
[----:B------:R-:W-:Y:S03]  /*04e0*/  @P5 LDS.U8 R9, [R10+-0xc] ;  /* 0xfffff4000a095984 */ /* 0x000fe60000000000 */
[----:B------:R-:W-:Y:S01]  /*04f0*/  @P6 VIADD R0, R0, 0x1 ;  /* 0x0000000100006836 */ /* 0x000fe20000000000 */
[----:B------:R-:W-:Y:S03]  /*0500*/  @P5 LDS.U8 R7, [R10+-0xb] ;  /* 0xfffff5000a075984 */ /* 0x000fe60000000000 */
[----:B------:R-:W-:Y:S01]  /*0510*/  @P3 IADD3 R23, PT, PT, R3, R12, RZ ;  /* 0x0000000c03173210 */ /* 0x000fe20007ffe0ff */
[----:B------:R-:W-:Y:S01]  /*0520*/  @P5 LDS.U8 R5, [R10+-0xa] ;  /* 0xfffff6000a055984 */ /* 0x000fe20000000000 */
[----:B------:R-:W-:Y:S01]  /*0530*/  ISETP.GT.OR P5, PT, R6, UR9, !P4 ;  /* 0x0000000906007c0c */ /* 0x000fe2000e7a4670 */
[----:B------:R-:W-:-:S02]  /*0540*/  @P3 VIADD R0, R0, 0x1 ;  /* 0x0000000100003836 */ /* 0x000fc40000000000 */
[----:B------:R-:W1:Y:S04]  /*0550*/  @P6 LDS.U8 R24, [R16+-0xc] ;  /* 0xfffff40010186984 */ /* 0x000e680000000000 */
[----:B------:R-:W2:Y:S04]  /*0560*/  @P6 LDS.U8 R28, [R16+-0xb] ;  /* 0xfffff500101c6984 */ /* 0x000ea80000000000 */
[----:B------:R-:W3:Y:S02]  /*0570*/  @P6 LDS.U8 R17, [R16+-0xa] ;  /* 0xfffff60010116984 */ /* 0x000ee40000000000 */
[----:B------:R-:W-:Y:S01]  /*0580*/  @!P5 IADD3 R25, PT, PT, R3, R20, RZ ;  /* 0x000000140319d210 */ /* 0x000fe20007ffe0ff */
[----:B------:R-:W-:Y:S01]  /*0590*/  @!P5 VIADD R0, R0, 0x1 ;  /* 0x000000010000d836 */ /* 0x000fe20000000000 */
[----:B------:R-:W4:Y:S04]  /*05a0*/  @P3 LDS.U8 R10, [R23+-0xb] ;  /* 0xfffff500170a3984 */ /* 0x000f280000000000 */
[----:B------:R-:W5:Y:S04]  /*05b0*/  @P3 LDS.U8 R19, [R23+-0xc] ;  /* 0xfffff40017133984 */ /* 0x000f680000000000 */
[----:B------:R-:W0:Y:S04]  /*05c0*/  @P3 LDS.U8 R21, [R23+-0xa] ;  /* 0xfffff60017153984 */ /* 0x000e280000000000 */
[----:B------:R-:W0:Y:S04]  /*05d0*/  @!P5 LDS.U8 R16, [R25+-0xc] ;  /* 0xfffff4001910d984 */ /* 0x000e280000000000 */
[----:B------:R-:W0:Y:S04]  /*05e0*/  @!P5 LDS.U8 R18, [R25+-0xb] ;  /* 0xfffff5001912d984 */ /* 0x000e280000000000 */
[----:B------:R-:W0:Y:S01]  /*05f0*/  @!P5 LDS.U8 R22, [R25+-0xa] ;  /* 0xfffff6001916d984 */ /* 0x000e220000000000 */
[----:B-1----:R-:W-:-:S02]  /*0600*/  @P6 IMAD.IADD R9, R9, 0x1, R24 ;  /* 0x0000000109096824 */ /* 0x002fc400078e0218 */
[----:B--2---:R-:W-:Y:S01]  /*0610*/  @P6 IMAD.IADD R7, R7, 0x1, R28 ;  /* 0x0000000107076824 */ /* 0x004fe200078e021c */
[----:B---3--:R-:W-:Y:S01]  /*0620*/  @P6 IADD3 R5, PT, PT, R5, R17, RZ ;  /* 0x0000001105056210 */ /* 0x008fe20007ffe0ff */
[C---:B------:R-:W-:Y:S01]  /*0630*/  IMAD R17, R6.reuse, R14, R14 ;  /* 0x0000000e06117224 */ /* 0x040fe200078e020e */
[C---:B------:R-:W-:Y:S02]  /*0640*/  ISETP.GE.OR P6, PT, R6.reuse, UR9, !P4 ;  /* 0x0000000906007c0c */ /* 0x040fe4000e7c6670 */
[----:B----4-:R-:W-:Y:S01]  /*0650*/  @P3 IADD3 R7, PT, PT, R7, R10, RZ ;  /* 0x0000000a07073210 */ /* 0x010fe20007ffe0ff */
[----:B------:R-:W-:Y:S02]  /*0660*/  VIADD R10, R6, 0x1 ;  /* 0x00000001060a7836 */ /* 0x000fe40000000000 */
[----:B------:R-:W-:Y:S02]  /*0670*/  IMAD R26, R17, 0x3, R26 ;  /* 0x00000003111a7824 */ /* 0x000fe400078e021a */
[----:B-----5:R-:W-:Y:S01]  /*0680*/  @P3 IMAD.IADD R9, R9, 0x1, R19 ;  /* 0x0000000109093824 */ /* 0x020fe200078e0213 */
[----:B------:R-:W-:Y:S01]  /*0690*/  IADD3 R19, PT, PT, R13, -0x3, RZ ;  /* 0xfffffffd0d137810 */ /* 0x000fe20007ffe0ff */
[----:B0-----:R-:W-:Y:S01]  /*06a0*/  @P3 IMAD.IADD R5, R5, 0x1, R21 ;  /* 0x0000000105053824 */ /* 0x001fe200078e0215 */
[----:B------:R-:W-:-:S03]  /*06b0*/  ISETP.GE.OR P4, PT, R10, UR9, !P4 ;  /* 0x000000090a007c0c */ /* 0x000fc6000e786670 */
[----:B------:R-:W0:Y:S01]  /*06c0*/  @!P6 LDS.U8 R28, [R11+-0xc] ;  /* 0xfffff4000b1ce984 */ /* 0x000e220000000000 */
[----:B------:R-:W-:Y:S01]  /*06d0*/  ISETP.GE.AND P3, PT, R19, UR8, PT ;  /* 0x0000000813007c0c */ /* 0x000fe2000bf66270 */
[----:B------:R-:W-:Y:S02]  /*06e0*/  @!P5 IMAD.IADD R9, R9, 0x1, R16 ;  /* 0x000000010909d824 */ /* 0x000fe400078e0210 */
[----:B------:R-:W1:Y:S01]  /*06f0*/  @!P6 LDS.U8 R15, [R11+-0xb] ;  /* 0xfffff5000b0fe984 */ /* 0x000e620000000000 */
[----:B------:R-:W-:Y:S01]  /*0700*/  ISETP.GT.AND P3, PT, R19, -0x1, !P3 ;  /* 0xffffffff1300780c */ /* 0x000fe20005f64270 */
[----:B------:R-:W-:Y:S01]  /*0710*/  @!P6 VIADD R0, R0, 0x1 ;  /* 0x000000010000e836 */ /* 0x000fe20000000000 */
[----:B------:R-:W-:Y:S01]  /*0720*/  @!P5 IADD3 R7, PT, PT, R7, R18, RZ ;  /* 0x000000120707d210 */ /* 0x000fe20007ffe0ff */
[----:B------:R-:W2:Y:S01]  /*0730*/  @!P6 LDS.U8 R24, [R11+-0xa] ;  /* 0xfffff6000b18e984 */ /* 0x000ea20000000000 */
[----:B------:R-:W-:Y:S01]  /*0740*/  @!P5 IMAD.IADD R5, R5, 0x1, R22 ;  /* 0x000000010505d824 */ /* 0x000fe200078e0216 */
[----:B------:R-:W-:Y:S01]  /*0750*/  PLOP3.LUT P5, PT, P0, P3, PT, 0x80, 0x8 ;  /* 0x000000000008781c */ /* 0x000fe200007a7070 */
[----:B------:R-:W-:Y:S01]  /*0760*/  @!P4 VIADD R0, R0, 0x1 ;  /* 0x000000010000c836 */ /* 0x000fe20000000000 */
[----:B------:R-:W-:-:S05]  /*0770*/  @!P4 IADD3 R14, PT, PT, R3, R26, RZ ;  /* 0x0000001a030ec210 */ /* 0x000fca0007ffe0ff */
[----:B------:R-:W3:Y:S04]  /*0780*/  @!P4 LDS.U8 R22, [R14+-0xc] ;  /* 0xfffff4000e16c984 */ /* 0x000ee80000000000 */
[----:B------:R-:W4:Y:S02]  /*0790*/  @!P4 LDS.U8 R17, [R14+-0xb] ;  /* 0xfffff5000e11c984 */ /* 0x000f240000000000 */
[----:B------:R-:W-:Y:S02]  /*07a0*/  @P5 IMAD.IADD R27, R3, 0x1, R2 ;  /* 0x00000001031b5824 */ /* 0x000fe400078e0202 */
[----:B------:R-:W5:Y:S01]  /*07b0*/  @!P4 LDS.U8 R19, [R14+-0xa] ;  /* 0xfffff6000e13c984 */ /* 0x000f620000000000 */
[----:B------:R-:W-:-:S03]  /*07c0*/  @P5 VIADD R0, R0, 0x1 ;  /* 0x0000000100005836 */ /* 0x000fc60000000000 */
[----:B------:R-:W5:Y:S04]  /*07d0*/  @P5 LDS.U8 R21, [R27+-0x9] ;  /* 0xfffff7001b155984 */ /* 0x000f680000000000 */
[----:B------:R-:W5:Y:S04]  /*07e0*/  @P5 LDS.U8 R23, [R27+-0x8] ;  /* 0xfffff8001b175984 */ /* 0x000f680000000000 */
[----:B------:R-:W5:Y:S01]  /*07f0*/  @P5 LDS.U8 R25, [R27+-0x7] ;  /* 0xfffff9001b195984 */ /* 0x000f620000000000 */
[----:B0-----:R-:W-:Y:S01]  /*0800*/  @!P6 IMAD.IADD R9, R9, 0x1, R28 ;  /* 0x000000010909e824 */ /* 0x001fe200078e021c */
[----:B-1----:R-:W-:Y:S01]  /*0810*/  @!P6 IADD3 R7, PT, PT, R7, R15, RZ ;  /* 0x0000000f0707e210 */ /* 0x002fe20007ffe0ff */
[----:B--2---:R-:W-:Y:S01]  /*0820*/  @!P6 IMAD.IADD R5, R5, 0x1, R24 ;  /* 0x000000010505e824 */ /* 0x004fe200078e0218 */
[----:B------:R-:W-:Y:S01]  /*0830*/  PLOP3.LUT P6, PT, P2, P3, PT, 0x80, 0x8 ;  /* 0x000000000008781c */ /* 0x000fe200017c7070 */
[----:B---3--:R-:W-:-:S02]  /*0840*/  @!P4 IMAD.IADD R9, R9, 0x1, R22 ;  /* 0x000000010909c824 */ /* 0x008fc400078e0216 */
[----:B----4-:R-:W-:-:S10]  /*0850*/  @!P4 IMAD.IADD R7, R7, 0x1, R17 ;  /* 0x000000010707c824 */ /* 0x010fd400078e0211 */
[----:B------:R-:W-:Y:S01]  /*0860*/  @P6 IADD3 R15, PT, PT, R3, R8, RZ ;  /* 0x00000008030f6210 */ /* 0x000fe20007ffe0ff */
[----:B------:R-:W-:Y:S01]  /*0870*/  @P6 VIADD R0, R0, 0x1 ;  /* 0x0000000100006836 */ /* 0x000fe20000000000 */
[----:B-----5:R-:W-:-:S03]  /*0880*/  @!P4 IADD3 R5, PT, PT, R5, R19, RZ ;  /* 0x000000130505c210 */ /* 0x020fc60007ffe0ff */
[----:B------:R-:W0:Y:S01]  /*0890*/  @P6 LDS.U8 R18, [R15+-0x9] ;  /* 0xfffff7000f126984 */ /* 0x000e220000000000 */
[----:B------:R-:W-:Y:S01]  /*08a0*/  PLOP3.LUT P4, PT, P1, P3, PT, 0x80, 0x8 ;  /* 0x000000000008781c */ /* 0x000fe20000f87070 */
[----:B------:R-:W-:Y:S02]  /*08b0*/  @P5 IMAD.IADD R9, R9, 0x1, R21 ;  /* 0x0000000109095824 */ /* 0x000fe400078e0215 */
[----:B------:R-:W1:Y:S01]  /*08c0*/  @P6 LDS.U8 R16, [R15+-0x8] ;  /* 0xfffff8000f106984 */ /* 0x000e620000000000 */
[----:B------:R-:W-:-:S03]  /*08d0*/  @P5 IADD3 R7, PT, PT, R7, R23, RZ ;  /* 0x0000001707075210 */ /* 0x000fc60007ffe0ff */
[----:B------:R-:W2:Y:S01]  /*08e0*/  @P6 LDS.U8 R14, [R15+-0x7] ;  /* 0xfffff9000f0e6984 */ /* 0x000ea20000000000 */
[----:B------:R-:W-:Y:S01]  /*08f0*/  @P5 IMAD.IADD R5, R5, 0x1, R25 ;  /* 0x0000000105055824 */ /* 0x000fe200078e0219 */
[----:B------:R-:W-:-:S04]  /*0900*/  ISETP.GT.OR P5, PT, R6, UR9, !P3 ;  /* 0x0000000906007c0c */ /* 0x000fc8000dfa4670 */
[----:B------:R-:W-:Y:S01]  /*0910*/  @P4 IADD3 R21, PT, PT, R3, R12, RZ ;  /* 0x0000000c03154210 */ /* 0x000fe20007ffe0ff */
[----:B------:R-:W-:-:S04]  /*0920*/  @P4 VIADD R0, R0, 0x1 ;  /* 0x0000000100004836 */ /* 0x000fc80000000000 */
[----:B------:R-:W3:Y:S04]  /*0930*/  @P4 LDS.U8 R22, [R21+-0x9] ;  /* 0xfffff70015164984 */ /* 0x000ee80000000000 */
[----:B------:R-:W4:Y:S01]  /*0940*/  @P4 LDS.U8 R24, [R21+-0x8] ;  /* 0xfffff80015184984 */ /* 0x000f220000000000 */
[----:B------:R-:W-:Y:S02]  /*0950*/  @!P5 IMAD.IADD R23, R3, 0x1, R20 ;  /* 0x000000010317d824 */ /* 0x000fe400078e0214 */
[----:B------:R-:W-:Y:S01]  /*0960*/  @!P5 VIADD R0, R0, 0x1 ;  /* 0x000000010000d836 */ /* 0x000fe20000000000 */
[----:B------:R5:W4:Y:S04]  /*0970*/  @P4 LDS.U8 R28, [R21+-0x7] ;  /* 0xfffff900151c4984 */ /* 0x000b280000000000 */
[----:B------:R-:W4:Y:S04]  /*0980*/  @!P5 LDS.U8 R15, [R23+-0x9] ;  /* 0xfffff700170fd984 */ /* 0x000f280000000000 */
[----:B------:R-:W4:Y:S01]  /*0990*/  @!P5 LDS.U8 R17, [R23+-0x8] ;  /* 0xfffff8001711d984 */ /* 0x000f220000000000 */
[----:B-----5:R-:W-:-:S03]  /*09a0*/  VIADD R21, R13, 0xfffffffe ;  /* 0xfffffffe0d157836 */ /* 0x020fc60000000000 */
[----:B------:R-:W5:Y:S01]  /*09b0*/  @!P5 LDS.U8 R19, [R23+-0x7] ;  /* 0xfffff9001713d984 */ /* 0x000f620000000000 */
[----:B0-----:R-:W-:Y:S01]  /*09c0*/  @P6 IMAD.IADD R9, R9, 0x1, R18 ;  /* 0x0000000109096824 */ /* 0x001fe200078e0212 */
[----:B-1----:R-:W-:Y:S01]  /*09d0*/  @P6 IADD3 R7, PT, PT, R7, R16, RZ ;  /* 0x0000001007076210 */ /* 0x002fe20007ffe0ff */
[----:B--2---:R-:W-:Y:S01]  /*09e0*/  @P6 IMAD.IADD R5, R5, 0x1, R14 ;  /* 0x0000000105056824 */ /* 0x004fe200078e020e */
[----:B------:R-:W-:Y:S02]  /*09f0*/  ISETP.GE.OR P6, PT, R6, UR9, !P3 ;  /* 0x0000000906007c0c */ /* 0x000fe4000dfc6670 */
[----:B------:R-:W-:Y:S02]  /*0a00*/  ISETP.GE.OR P3, PT, R10, UR9, !P3 ;  /* 0x000000090a007c0c */ /* 0x000fe4000df66670 */
[----:B---3--:R-:W-:-:S09]  /*0a10*/  @P4 IADD3 R9, PT, PT, R9, R22, RZ ;  /* 0x0000001609094210 */ /* 0x008fd20007ffe0ff */
[----:B------:R-:W0:Y:S01]  /*0a20*/  @!P6 LDS.U8 R18, [R11+-0x9] ;  /* 0xfffff7000b12e984 */ /* 0x000e220000000000 */
[----:B----4-:R-:W-:Y:S02]  /*0a30*/  @P4 IMAD.IADD R7, R7, 0x1, R24 ;  /* 0x0000000107074824 */ /* 0x010fe400078e0218 */
[----:B------:R-:W-:Y:S01]  /*0a40*/  @!P6 VIADD R0, R0, 0x1 ;  /* 0x000000010000e836 */ /* 0x000fe20000000000 */
[----:B------:R-:W1:Y:S01]  /*0a50*/  @!P6 LDS.U8 R16, [R11+-0x8] ;  /* 0xfffff8000b10e984 */ /* 0x000e620000000000 */
[----:B------:R-:W-:Y:S02]  /*0a60*/  @P4 IADD3 R5, PT, PT, R5, R28, RZ ;  /* 0x0000001c05054210 */ /* 0x000fe40007ffe0ff */
[----:B------:R-:W-:Y:S01]  /*0a70*/  ISETP.GE.AND P4, PT, R21, UR8, PT ;  /* 0x0000000815007c0c */ /* 0x000fe2000bf86270 */
[----:B------:R-:W2:Y:S01]  /*0a80*/  @!P6 LDS.U8 R14, [R11+-0x7] ;  /* 0xfffff9000b0ee984 */ /* 0x000ea20000000000 */
[----:B------:R-:W-:Y:S02]  /*0a90*/  @!P5 IMAD.IADD R9, R9, 0x1, R15 ;  /* 0x000000010909d824 */ /* 0x000fe400078e020f */
[----:B------:R-:W-:Y:S01]  /*0aa0*/  ISETP.GT.AND P4, PT, R21, -0x1, !P4 ;  /* 0xffffffff1500780c */ /* 0x000fe20006784270 */
[----:B------:R-:W-:Y:S01]  /*0ab0*/  @!P3 VIADD R0, R0, 0x1 ;  /* 0x000000010000b836 */ /* 0x000fe20000000000 */
[----:B------:R-:W-:-:S02]  /*0ac0*/  @!P5 IADD3 R7, PT, PT, R7, R17, RZ ;  /* 0x000000110707d210 */ /* 0x000fc40007ffe0ff */
[----:B------:R-:W-:Y:S01]  /*0ad0*/  @!P3 IADD3 R21, PT, PT, R3, R26, RZ ;  /* 0x0000001a0315b210 */ /* 0x000fe20007ffe0ff */
[----:B-----5:R-:W-:Y:S01]  /*0ae0*/  @!P5 IMAD.IADD R5, R5, 0x1, R19 ;  /* 0x000000010505d824 */ /* 0x020fe200078e0213 */
[----:B------:R-:W-:-:S03]  /*0af0*/  PLOP3.LUT P5, PT, P0, P4, PT, 0x80, 0x8 ;  /* 0x000000000008781c */ /* 0x000fc600007a9070 */
[----:B------:R-:W3:Y:S04]  /*0b00*/  @!P3 LDS.U8 R24, [R21+-0x9] ;  /* 0xfffff7001518b984 */ /* 0x000ee80000000000 */
[----:B------:R-:W4:Y:S04]  /*0b10*/  @!P3 LDS.U8 R22, [R21+-0x8] ;  /* 0xfffff8001516b984 */ /* 0x000f280000000000 */
[----:B------:R-:W5:Y:S02]  /*0b20*/  @!P3 LDS.U8 R28, [R21+-0x7] ;  /* 0xfffff900151cb984 */ /* 0x000f640000000000 */
[----:B------:R-:W-:-:S02]  /*0b30*/  @P5 IMAD.IADD R23, R3, 0x1, R2 ;  /* 0x0000000103175824 */ /* 0x000fc400078e0202 */
[----:B------:R-:W-:-:S03]  /*0b40*/  @P5 VIADD R0, R0, 0x1 ;  /* 0x0000000100005836 */ /* 0x000fc60000000000 */
[----:B------:R-:W5:Y:S01]  /*0b50*/  @P5 LDS.U8 R15, [R23+-0x6] ;  /* 0xfffffa00170f5984 */ /* 0x000f620000000000 */
[----:B0-----:R-:W-:-:S03]  /*0b60*/  @!P6 IMAD.IADD R9, R9, 0x1, R18 ;  /* 0x000000010909e824 */ /* 0x001fc600078e0212 */
[----:B------:R-:W0:Y:S01]  /*0b70*/  @P5 LDS.U8 R17, [R23+-0x5] ;  /* 0xfffffb0017115984 */ /* 0x000e220000000000 */
[----:B-1----:R-:W-:-:S03]  /*0b80*/  @!P6 IADD3 R7, PT, PT, R7, R16, RZ ;  /* 0x000000100707e210 */ /* 0x002fc60007ffe0ff */
[----:B------:R-:W1:Y:S01]  /*0b90*/  @P5 LDS.U8 R19, [R23+-0x4] ;  /* 0xfffffc0017135984 */ /* 0x000e620000000000 */
[----:B--2---:R-:W-:Y:S01]  /*0ba0*/  @!P6 IMAD.IADD R5, R5, 0x1, R14 ;  /* 0x000000010505e824 */ /* 0x004fe200078e020e */
[----:B------:R-:W-:Y:S01]  /*0bb0*/  PLOP3.LUT P6, PT, P2, P4, PT, 0x80, 0x8 ;  /* 0x000000000008781c */ /* 0x000fe200017c9070 */
[----:B---3--:R-:W-:-:S12]  /*0bc0*/  @!P3 IMAD.IADD R9, R9, 0x1, R24 ;  /* 0x000000010909b824 */ /* 0x008fd800078e0218 */
[----:B------:R-:W-:Y:S01]  /*0bd0*/  @P6 IADD3 R25, PT, PT, R3, R8, RZ ;  /* 0x0000000803196210 */ /* 0x000fe20007ffe0ff */
[----:B------:R-:W-:Y:S02]  /*0be0*/  @P6 VIADD R0, R0, 0x1 ;  /* 0x0000000100006836 */ /* 0x000fe40000000000 */
[----:B----4-:R-:W-:Y:S02]  /*0bf0*/  @!P3 IMAD.IADD R7, R7, 0x1, R22 ;  /* 0x000000010707b824 */ /* 0x010fe400078e0216 */
[----:B------:R-:W2:Y:S01]  /*0c00*/  @P6 LDS.U8 R18, [R25+-0x6] ;  /* 0xfffffa0019126984 */ /* 0x000ea20000000000 */
[----:B-----5:R-:W-:Y:S02]  /*0c10*/  @!P3 IADD3 R5, PT, PT, R5, R28, RZ ;  /* 0x0000001c0505b210 */ /* 0x020fe40007ffe0ff */
[----:B------:R-:W-:Y:S01]  /*0c20*/  PLOP3.LUT P3, PT, P1, P4, PT, 0x80, 0x8 ;  /* 0x000000000008781c */ /* 0x000fe20000f69070 */
[----:B------:R-:W3:Y:S04]  /*0c30*/  @P6 LDS.U8 R16, [R25+-0x5] ;  /* 0xfffffb0019106984 */ /* 0x000ee80000000000 */
[----:B------:R-:W4:Y:S01]  /*0c40*/  @P6 LDS.U8 R14, [R25+-0x4] ;  /* 0xfffffc00190e6984 */ /* 0x000f220000000000 */
[----:B------:R-:W-:Y:S01]  /*0c50*/  @P5 IMAD.IADD R9, R9, 0x1, R15 ;  /* 0x0000000109095824 */ /* 0x000fe200078e020f */
[----:B0-----:R-:W-:-:S06]  /*0c60*/  @P5 IADD3 R7, PT, PT, R7, R17, RZ ;  /* 0x0000001107075210 */ /* 0x001fcc0007ffe0ff */
[----:B------:R-:W-:Y:S01]  /*0c70*/  @P3 IADD3 R21, PT, PT, R3, R12, RZ ;  /* 0x0000000c03153210 */ /* 0x000fe20007ffe0ff */
[----:B------:R-:W-:Y:S02]  /*0c80*/  @P3 VIADD R0, R0, 0x1 ;  /* 0x0000000100003836 */ /* 0x000fe40000000000 */
[----:B-1----:R-:W-:Y:S01]  /*0c90*/  @P5 IMAD.IADD R5, R5, 0x1, R19 ;  /* 0x0000000105055824 */ /* 0x002fe200078e0213 */
[----:B------:R-:W-:Y:S01]  /*0ca0*/  ISETP.GT.OR P5, PT, R6, UR9, !P4 ;  /* 0x0000000906007c0c */ /* 0x000fe2000e7a4670 */
[----:B------:R-:W0:Y:S04]  /*0cb0*/  @P3 LDS.U8 R24, [R21+-0x6] ;  /* 0xfffffa0015183984 */ /* 0x000e280000000000 */
[----:B------:R-:W1:Y:S04]  /*0cc0*/  @P3 LDS.U8 R22, [R21+-0x5] ;  /* 0xfffffb0015163984 */ /* 0x000e680000000000 */
[----:B------:R5:W1:Y:S04]  /*0cd0*/  @P3 LDS.U8 R28, [R21+-0x4] ;  /* 0xfffffc00151c3984 */ /* 0x000a680000000000 */
[----:B------:R-:W-:-:S02]  /*0ce0*/  @!P5 IMAD.IADD R23, R3, 0x1, R20 ;  /* 0x000000010317d824 */ /* 0x000fc400078e0214 */
[----:B------:R-:W-:Y:S02]  /*0cf0*/  @!P5 VIADD R0, R0, 0x1 ;  /* 0x000000010000d836 */ /* 0x000fe40000000000 */
[----:B-----5:R-:W-:Y:S01]  /*0d00*/  VIADD R21, R13, 0xffffffff ;  /* 0xffffffff0d157836 */ /* 0x020fe20000000000 */
[----:B------:R-:W5:Y:S01]  /*0d10*/  @!P5 LDS.U8 R15, [R23+-0x6] ;  /* 0xfffffa00170fd984 */ /* 0x000f620000000000 */
[----:B--2---:R-:W-:-:S03]  /*0d20*/  @P6 IMAD.IADD R9, R9, 0x1, R18 ;  /* 0x0000000109096824 */ /* 0x004fc600078e0212 */
[----:B------:R-:W2:Y:S01]  /*0d30*/  @!P5 LDS.U8 R18, [R23+-0x5] ;  /* 0xfffffb001712d984 */ /* 0x000ea20000000000 */
[----:B---3--:R-:W-:-:S03]  /*0d40*/  @P6 IADD3 R7, PT, PT, R7, R16, RZ ;  /* 0x0000001007076210 */ /* 0x008fc60007ffe0ff */
[----:B------:R-:W3:Y:S01]  /*0d50*/  @!P5 LDS.U8 R17, [R23+-0x4] ;  /* 0xfffffc001711d984 */ /* 0x000ee20000000000 */
[----:B----4-:R-:W-:Y:S01]  /*0d60*/  @P6 IMAD.IADD R5, R5, 0x1, R14 ;  /* 0x0000000105056824 */ /* 0x010fe200078e020e */
[----:B------:R-:W-:Y:S02]  /*0d70*/  ISETP.GE.OR P6, PT, R6, UR9, !P4 ;  /* 0x0000000906007c0c */ /* 0x000fe4000e7c6670 */
[----:B------:R-:W-:Y:S02]  /*0d80*/  ISETP.GE.OR P4, PT, R10, UR9, !P4 ;  /* 0x000000090a007c0c */ /* 0x000fe4000e786670 */
[----:B0-----:R-:W-:-:S09]  /*0d90*/  @P3 IADD3 R9, PT, PT, R9, R24, RZ ;  /* 0x0000001809093210 */ /* 0x001fd20007ffe0ff */
[----:B------:R-:W0:Y:S01]  /*0da0*/  @!P6 LDS.U8 R19, [R11+-0x6] ;  /* 0xfffffa000b13e984 */ /* 0x000e220000000000 */
[----:B------:R-:W-:Y:S02]  /*0db0*/  @!P6 VIADD R0, R0, 0x1 ;  /* 0x000000010000e836 */ /* 0x000fe40000000000 */
[----:B-1----:R-:W-:Y:S01]  /*0dc0*/  @P3 IMAD.IADD R7, R7, 0x1, R22 ;  /* 0x0000000107073824 */ /* 0x002fe200078e0216 */
[----:B------:R-:W1:Y:S01]  /*0dd0*/  @!P6 LDS.U8 R16, [R11+-0x5] ;  /* 0xfffffb000b10e984 */ /* 0x000e620000000000 */
[----:B------:R-:W-:Y:S01]  /*0de0*/  @!P4 VIADD R0, R0, 0x1 ;  /* 0x000000010000c836 */ /* 0x000fe20000000000 */
[----:B------:R-:W-:Y:S02]  /*0df0*/  @P3 IADD3 R5, PT, PT, R5, R28, RZ ;  /* 0x0000001c05053210 */ /* 0x000fe40007ffe0ff */
[----:B------:R-:W4:Y:S01]  /*0e00*/  @!P6 LDS.U8 R14, [R11+-0x4] ;  /* 0xfffffc000b0ee984 */ /* 0x000f220000000000 */
[----:B------:R-:W-:-:S04]  /*0e10*/  ISETP.GE.AND P3, PT, R21, UR8, PT ;  /* 0x0000000815007c0c */ /* 0x000fc8000bf66270 */
[----:B------:R-:W-:Y:S02]  /*0e20*/  ISETP.GT.AND P3, PT, R21, -0x1, !P3 ;  /* 0xffffffff1500780c */ /* 0x000fe40005f64270 */
[----:B------:R-:W-:Y:S01]  /*0e30*/  @!P4 IADD3 R21, PT, PT, R3, R26, RZ ;  /* 0x0000001a0315c210 */ /* 0x000fe20007ffe0ff */
[----:B-----5:R-:W-:Y:S01]  /*0e40*/  @!P5 IMAD.IADD R9, R9, 0x1, R15 ;  /* 0x000000010909d824 */ /* 0x020fe200078e020f */
[----:B--2---:R-:W-:-:S03]  /*0e50*/  @!P5 IADD3 R7, PT, PT, R7, R18, RZ ;  /* 0x000000120707d210 */ /* 0x004fc60007ffe0ff */
[----:B------:R-:W2:Y:S01]  /*0e60*/  @!P4 LDS.U8 R22, [R21+-0x5] ;  /* 0xfffffb001516c984 */ /* 0x000ea20000000000 */
[----:B---3--:R-:W-:Y:S01]  /*0e70*/  @!P5 IMAD.IADD R5, R5, 0x1, R17 ;  /* 0x000000010505d824 */ /* 0x008fe200078e0211 */
[----:B------:R-:W-:Y:S02]  /*0e80*/  PLOP3.LUT P5, PT, P0, P3, PT, 0x80, 0x8 ;  /* 0x000000000008781c */ /* 0x000fe400007a7070 */
[----:B------:R-:W3:Y:S04]  /*0e90*/  @!P4 LDS.U8 R18, [R21+-0x6] ;  /* 0xfffffa001512c984 */ /* 0x000ee80000000000 */
[----:B------:R-:W5:Y:S07]  /*0ea0*/  @!P4 LDS.U8 R24, [R21+-0x4] ;  /* 0xfffffc001518c984 */ /* 0x000f6e0000000000 */
[----:B------:R-:W-:-:S02]  /*0eb0*/  @P5 IMAD.IADD R23, R3, 0x1, R2 ;  /* 0x0000000103175824 */ /* 0x000fc400078e0202 */
[----:B0-----:R-:W-:Y:S02]  /*0ec0*/  @!P6 IMAD.IADD R9, R9, 0x1, R19 ;  /* 0x000000010909e824 */ /* 0x001fe400078e0213 */
[----:B------:R-:W-:Y:S01]  /*0ed0*/  @P5 VIADD R0, R0, 0x1 ;  /* 0x0000000100005836 */ /* 0x000fe20000000000 */
[----:B------:R-:W0:Y:S01]  /*0ee0*/  @P5 LDS.U8 R28, [R23+-0x3] ;  /* 0xfffffd00171c5984 */ /* 0x000e220000000000 */
[----:B-1----:R-:W-:-:S03]  /*0ef0*/  @!P6 IADD3 R7, PT, PT, R7, R16, RZ ;  /* 0x000000100707e210 */ /* 0x002fc60007ffe0ff */
[----:B------:R-:W1:Y:S01]  /*0f00*/  @P5 LDS.U8 R15, [R23+-0x2] ;  /* 0xfffffe00170f5984 */ /* 0x000e620000000000 */
[----:B----4-:R-:W-:Y:S01]  /*0f10*/  @!P6 IMAD.IADD R5, R5, 0x1, R14 ;  /* 0x000000010505e824 */ /* 0x010fe200078e020e */
[----:B------:R-:W-:Y:S02]  /*0f20*/  PLOP3.LUT P6, PT, P2, P3, PT, 0x80, 0x8 ;  /* 0x000000000008781c */ /* 0x000fe400017c7070 */
[----:B------:R-:W4:Y:S01]  /*0f30*/  @P5 LDS.U8 R17, [R23+-0x1] ;  /* 0xffffff0017115984 */ /* 0x000f220000000000 */
[----:B--2---:R-:W-:-:S10]  /*0f40*/  @!P4 IMAD.IADD R7, R7, 0x1, R22 ;  /* 0x000000010707c824 */ /* 0x004fd400078e0216 */
[----:B------:R-:W-:Y:S01]  /*0f50*/  @P6 IADD3 R25, PT, PT, R3, R8, RZ ;  /* 0x0000000803196210 */ /* 0x000fe20007ffe0ff */
[----:B------:R-:W-:Y:S02]  /*0f60*/  @P6 VIADD R0, R0, 0x1 ;  /* 0x0000000100006836 */ /* 0x000fe40000000000 */
[----:B---3--:R-:W-:Y:S02]  /*0f70*/  @!P4 IMAD.IADD R9, R9, 0x1, R18 ;  /* 0x000000010909c824 */ /* 0x008fe400078e0212 */
[----:B------:R-:W2:Y:S01]  /*0f80*/  @P6 LDS.U8 R14, [R25+-0x3] ;  /* 0xfffffd00190e6984 */ /* 0x000ea20000000000 */
[----:B-----5:R-:W-:-:S03]  /*0f90*/  @!P4 IADD3 R5, PT, PT, R5, R24, RZ ;  /* 0x000000180505c210 */ /* 0x020fc60007ffe0ff */
[----:B------:R-:W3:Y:S01]  /*0fa0*/  @P6 LDS.U8 R16, [R25+-0x2] ;  /* 0xfffffe0019106984 */ /* 0x000ee20000000000 */
[----:B------:R-:W-:-:S03]  /*0fb0*/  PLOP3.LUT P4, PT, P1, P3, PT, 0x80, 0x8 ;  /* 0x000000000008781c */ /* 0x000fc60000f87070 */
[----:B------:R-:W5:Y:S01]  /*0fc0*/  @P6 LDS.U8 R19, [R25+-0x1] ;  /* 0xffffff0019136984 */ /* 0x000f620000000000 */
[----:B0-----:R-:W-:-:S09]  /*0fd0*/  @P5 IMAD.IADD R9, R9, 0x1, R28 ;  /* 0x0000000109095824 */ /* 0x001fd200078e021c */
[----:B------:R-:W-:Y:S02]  /*0fe0*/  @P4 IADD3 R21, PT, PT, R3, R12, RZ ;  /* 0x0000000c03154210 */ /* 0x000fe40007ffe0ff */
[----:B-1----:R-:W-:Y:S02]  /*0ff0*/  @P5 IADD3 R7, PT, PT, R7, R15, RZ ;  /* 0x0000000f07075210 */ /* 0x002fe40007ffe0ff */
[----:B------:R-:W-:Y:S01]  /*1000*/  @P4 IADD3 R0, PT, PT, R0, 0x1, RZ ;  /* 0x0000000100004810 */ /* 0x000fe20007ffe0ff */
[----:B------:R-:W0:Y:S01]  /*1010*/  @P4 LDS.U8 R18, [R21+-0x3] ;  /* 0xfffffd0015124984 */ /* 0x000e220000000000 */
[----:B----4-:R-:W-:Y:S01]  /*1020*/  @P5 IMAD.IADD R5, R5, 0x1, R17 ;  /* 0x0000000105055824 */ /* 0x010fe200078e0211 */
[----:B------:R-:W-:Y:S02]  /*1030*/  ISETP.GT.OR P5, PT, R6, UR9, !P3 ;  /* 0x0000000906007c0c */ /* 0x000fe4000dfa4670 */
[----:B------:R-:W1:Y:S04]  /*1040*/  @P4 LDS.U8 R22, [R21+-0x2] ;  /* 0xfffffe0015164984 */ /* 0x000e680000000000 */
[----:B------:R4:W1:Y:S07]  /*1050*/  @P4 LDS.U8 R24, [R21+-0x1] ;  /* 0xffffff0015184984 */ /* 0x00086e0000000000 */
[----:B------:R-:W-:-:S02]  /*1060*/  @!P5 IMAD.IADD R23, R3, 0x1, R20 ;  /* 0x000000010317d824 */ /* 0x000fc400078e0214 */
[----:B--2---:R-:W-:Y:S02]  /*1070*/  @P6 IMAD.IADD R9, R9, 0x1, R14 ;  /* 0x0000000109096824 */ /* 0x004fe400078e020e */
[----:B------:R-:W-:Y:S01]  /*1080*/  @!P5 VIADD R0, R0, 0x1 ;  /* 0x000000010000d836 */ /* 0x000fe20000000000 */
[----:B------:R-:W2:Y:S01]  /*1090*/  @!P5 LDS.U8 R14, [R23+-0x3] ;  /* 0xfffffd00170ed984 */ /* 0x000ea20000000000 */
[----:B---3--:R-:W-:-:S03]  /*10a0*/  @P6 IADD3 R7, PT, PT, R7, R16, RZ ;  /* 0x0000001007076210 */ /* 0x008fc60007ffe0ff */
[----:B------:R-:W3:Y:S01]  /*10b0*/  @!P5 LDS.U8 R16, [R23+-0x2] ;  /* 0xfffffe001710d984 */ /* 0x000ee20000000000 */
[----:B-----5:R-:W-:Y:S01]  /*10c0*/  @P6 IMAD.IADD R5, R5, 0x1, R19 ;  /* 0x0000000105056824 */ /* 0x020fe200078e0213 */
[----:B------:R-:W-:Y:S02]  /*10d0*/  ISETP.GE.OR P6, PT, R6, UR9, !P3 ;  /* 0x0000000906007c0c */ /* 0x000fe4000dfc6670 */
[----:B------:R-:W5:Y:S01]  /*10e0*/  @!P5 LDS.U8 R28, [R23+-0x1] ;  /* 0xffffff00171cd984 */ /* 0x000f620000000000 */
[----:B------:R-:W-:-:S10]  /*10f0*/  ISETP.GE.OR P3, PT, R10, UR9, !P3 ;  /* 0x000000090a007c0c */ /* 0x000fd4000df66670 */
[----:B------:R-:W5:Y:S01]  /*1100*/  @!P6 LDS.U8 R15, [R11+-0x3] ;  /* 0xfffffd000b0fe984 */ /* 0x000f620000000000 */
[----:B0-----:R-:W-:Y:S02]  /*1110*/  @P4 IADD3 R9, PT, PT, R9, R18, RZ ;  /* 0x0000001209094210 */ /* 0x001fe40007ffe0ff */
[----:B----4-:R-:W-:Y:S01]  /*1120*/  @!P3 IMAD.IADD R21, R3, 0x1, R26 ;  /* 0x000000010315b824 */ /* 0x010fe200078e021a */
[----:B------:R-:W0:Y:S01]  /*1130*/  @!P6 LDS.U8 R17, [R11+-0x2] ;  /* 0xfffffe000b11e984 */ /* 0x000e220000000000 */
[----:B-1----:R-:W-:Y:S01]  /*1140*/  @P4 IMAD.IADD R7, R7, 0x1, R22 ;  /* 0x0000000107074824 */ /* 0x002fe200078e0216 */
[----:B------:R-:W-:Y:S02]  /*1150*/  @!P6 IADD3 R0, PT, PT, R0, 0x1, RZ ;  /* 0x000000010000e810 */ /* 0x000fe40007ffe0ff */
[----:B------:R-:W1:Y:S01]  /*1160*/  @!P6 LDS.U8 R19, [R11+-0x1] ;  /* 0xffffff000b13e984 */ /* 0x000e620000000000 */
[----:B------:R-:W-:Y:S01]  /*1170*/  @P4 IMAD.IADD R5, R5, 0x1, R24 ;  /* 0x0000000105054824 */ /* 0x000fe200078e0218 */
[----:B------:R-:W-:-:S02]  /*1180*/  ISETP.GE.AND P4, PT, R13, UR8, PT ;  /* 0x000000080d007c0c */ /* 0x000fc4000bf86270 */
[----:B------:R-:W4:Y:S01]  /*1190*/  @!P3 LDS.U8 R18, [R21+-0x1] ;  /* 0xffffff001512b984 */ /* 0x000f220000000000 */
[----:B------:R-:W-:Y:S02]  /*11a0*/  @!P3 IADD3 R0, PT, PT, R0, 0x1, RZ ;  /* 0x000000010000b810 */ /* 0x000fe40007ffe0ff */
[C---:B------:R-:W-:Y:S02]  /*11b0*/  ISETP.GT.AND P4, PT, R13.reuse, -0x1, !P4 ;  /* 0xffffffff0d00780c */ /* 0x040fe40006784270 */
[----:B------:R-:W-:Y:S01]  /*11c0*/  IADD3 R13, PT, PT, R13, 0x1, RZ ;  /* 0x000000010d0d7810 */ /* 0x000fe20007ffe0ff */
[----:B--2---:R-:W-:Y:S02]  /*11d0*/  @!P5 IMAD.IADD R9, R9, 0x1, R14 ;  /* 0x000000010909d824 */ /* 0x004fe400078e020e */
[----:B------:R-:W2:Y:S01]  /*11e0*/  @!P3 LDS.U8 R14, [R21+-0x2] ;  /* 0xfffffe00150eb984 */ /* 0x000ea20000000000 */
[----:B---3--:R-:W-:-:S03]  /*11f0*/  @!P5 IADD3 R7, PT, PT, R7, R16, RZ ;  /* 0x000000100707d210 */ /* 0x008fc60007ffe0ff */
[----:B------:R-:W3:Y:S01]  /*1200*/  @!P3 LDS.U8 R16, [R21+-0x3] ;  /* 0xfffffd001510b984 */ /* 0x000ee20000000000 */
[----:B-----5:R-:W-:Y:S01]  /*1210*/  @!P5 IMAD.IADD R5, R5, 0x1, R28 ;  /* 0x000000010505d824 */ /* 0x020fe200078e021c */
[----:B------:R-:W-:Y:S02]  /*1220*/  PLOP3.LUT P5, PT, P0, P4, PT, 0x80, 0x8 ;  /* 0x000000000008781c */ /* 0x000fe400007a9070 */
[----:B------:R-:W-:-:S11]  /*1230*/  @!P6 IADD3 R9, PT, PT, R9, R15, RZ ;  /* 0x0000000f0909e210 */ /* 0x000fd60007ffe0ff */
[----:B------:R-:W-:Y:S02]  /*1240*/  @P5 IMAD.IADD R23, R3, 0x1, R2 ;  /* 0x0000000103175824 */ /* 0x000fe400078e0202 */
[----:B0-----:R-:W-:Y:S02]  /*1250*/  @!P6 IMAD.IADD R7, R7, 0x1, R17 ;  /* 0x000000010707e824 */ /* 0x001fe400078e0211 */
[----:B------:R-:W-:Y:S01]  /*1260*/  @P5 VIADD R0, R0, 0x1 ;  /* 0x0000000100005836 */ /* 0x000fe20000000000 */
[----:B------:R-:W0:Y:S01]  /*1270*/  @P5 LDS.U8 R22, [R23] ;  /* 0x0000000017165984 */ /* 0x000e220000000000 */
[----:B-1----:R-:W-:Y:S01]  /*1280*/  @!P6 IMAD.IADD R5, R5, 0x1, R19 ;  /* 0x000000010505e824 */ /* 0x002fe200078e0213 */
[----:B------:R-:W-:Y:S02]  /*1290*/  PLOP3.LUT P6, PT, P2, P4, PT, 0x80, 0x8 ;  /* 0x000000000008781c */ /* 0x000fe400017c9070 */
[----:B------:R-:W1:Y:S01]  /*12a0*/  @P5 LDS.U8 R24, [R23+0x1] ;  /* 0x0000010017185984 */ /* 0x000e620000000000 */
[----:B----4-:R-:W-:-:S03]  /*12b0*/  @!P3 IMAD.IADD R5, R5, 0x1, R18 ;  /* 0x000000010505b824 */ /* 0x010fc600078e0212 */
[----:B------:R-:W4:Y:S07]  /*12c0*/  @P5 LDS.U8 R28, [R23+0x2] ;  /* 0x00000200171c5984 */ /* 0x000f2e0000000000 */
[----:B------:R-:W-:Y:S01]  /*12d0*/  @P6 IMAD.IADD R25, R3, 0x1, R8 ;  /* 0x0000000103196824 */ /* 0x000fe200078e0208 */
[----:B------:R-:W-:Y:S01]  /*12e0*/  @P6 IADD3 R0, PT, PT, R0, 0x1, RZ ;  /* 0x0000000100006810 */ /* 0x000fe20007ffe0ff */
[----:B--2---:R-:W-:Y:S01]  /*12f0*/  @!P3 IMAD.IADD R7, R7, 0x1, R14 ;  /* 0x000000010707b824 */ /* 0x004fe200078e020e */
[----:B---3--:R-:W-:-:S02]  /*1300*/  @!P3 IADD3 R9, PT, PT, R9, R16, RZ ;  /* 0x000000100909b210 */ /* 0x008fc40007ffe0ff */
[----:B------:R-:W2:Y:S01]  /*1310*/  @P6 LDS.U8 R15, [R25] ;  /* 0x00000000190f6984 */ /* 0x000ea20000000000 */
[----:B------:R-:W-:-:S03]  /*1320*/  PLOP3.LUT P3, PT, P1, P4, PT, 0x80, 0x8 ;  /* 0x000000000008781c */ /* 0x000fc60000f69070 */
[----:B------:R-:W3:Y:S04]  /*1330*/  @P6 LDS.U8 R17, [R25+0x1] ;  /* 0x0000010019116984 */ /* 0x000ee80000000000 */
[----:B------:R-:W5:Y:S06]  /*1340*/  @P6 LDS.U8 R19, [R25+0x2] ;  /* 0x0000020019136984 */ /* 0x000f6c0000000000 */
[----:B------:R-:W-:Y:S01]  /*1350*/  @P3 IMAD.IADD R21, R3, 0x1, R12 ;  /* 0x0000000103153824 */ /* 0x000fe200078e020c */
[----:B------:R-:W-:-:S04]  /*1360*/  @P3 IADD3 R0, PT, PT, R0, 0x1, RZ ;  /* 0x0000000100003810 */ /* 0x000fc80007ffe0ff */
[----:B------:R-:W5:Y:S01]  /*1370*/  @P3 LDS.U8 R16, [R21] ;  /* 0x0000000015103984 */ /* 0x000f620000000000 */
[----:B0-----:R-:W-:-:S03]  /*1380*/  @P5 IMAD.IADD R9, R9, 0x1, R22 ;  /* 0x0000000109095824 */ /* 0x001fc600078e0216 */
[----:B------:R-:W0:Y:S01]  /*1390*/  @P3 LDS.U8 R14, [R21+0x1] ;  /* 0x00000100150e3984 */ /* 0x000e220000000000 */
[----:B-1----:R-:W-:-:S03]  /*13a0*/  @P5 IADD3 R7, PT, PT, R7, R24, RZ ;  /* 0x0000001807075210 */ /* 0x002fc60007ffe0ff */
[----:B------:R-:W1:Y:S01]  /*13b0*/  @P3 LDS.U8 R18, [R21+0x2] ;  /* 0x0000020015123984 */ /* 0x000e620000000000 */
[----:B----4-:R-:W-:Y:S01]  /*13c0*/  @P5 IMAD.IADD R5, R5, 0x1, R28 ;  /* 0x0000000105055824 */ /* 0x010fe200078e021c */
[----:B------:R-:W-:Y:S02]  /*13d0*/  ISETP.GT.OR P5, PT, R6, UR9, !P4 ;  /* 0x0000000906007c0c */ /* 0x000fe4000e7a4670 */
[----:B--2---:R-:W-:-:S11]  /*13e0*/  @P6 IADD3 R9, PT, PT, R9, R15, RZ ;  /* 0x0000000f09096210 */ /* 0x004fd60007ffe0ff */
[----:B------:R-:W-:Y:S02]  /*13f0*/  @!P5 IMAD.IADD R23, R3, 0x1, R20 ;  /* 0x000000010317d824 */ /* 0x000fe400078e0214 */
[----:B---3--:R-:W-:Y:S02]  /*1400*/  @P6 IMAD.IADD R7, R7, 0x1, R17 ;  /* 0x0000000107076824 */ /* 0x008fe400078e0211 */
[----:B------:R-:W-:Y:S01]  /*1410*/  @!P5 VIADD R0, R0, 0x1 ;  /* 0x000000010000d836 */ /* 0x000fe20000000000 */
[----:B------:R-:W2:Y:S01]  /*1420*/  @!P5 LDS.U8 R22, [R23] ;  /* 0x000000001716d984 */ /* 0x000ea20000000000 */
[----:B-----5:R-:W-:Y:S01]  /*1430*/  @P6 IMAD.IADD R5, R5, 0x1, R19 ;  /* 0x0000000105056824 */ /* 0x020fe200078e0213 */
[----:B------:R-:W-:Y:S02]  /*1440*/  ISETP.GE.OR P6, PT, R6, UR9, !P4 ;  /* 0x0000000906007c0c */ /* 0x000fe4000e7c6670 */
[----:B------:R-:W3:Y:S01]  /*1450*/  @!P5 LDS.U8 R24, [R23+0x1] ;  /* 0x000001001718d984 */ /* 0x000ee20000000000 */
[----:B------:R-:W-:-:S03]  /*1460*/  ISETP.GE.OR P4, PT, R10, UR9, !P4 ;  /* 0x000000090a007c0c */ /* 0x000fc6000e786670 */
[----:B------:R-:W4:Y:S01]  /*1470*/  @!P5 LDS.U8 R28, [R23+0x2] ;  /* 0x00000200171cd984 */ /* 0x000f220000000000 */
[----:B------:R-:W-:-:S06]  /*1480*/  @P3 IMAD.IADD R9, R9, 0x1, R16 ;  /* 0x0000000109093824 */ /* 0x000fcc00078e0210 */
[----:B------:R-:W5:Y:S01]  /*1490*/  @!P6 LDS.U8 R15, [R11] ;  /* 0x000000000b0fe984 */ /* 0x000f620000000000 */
[----:B0-----:R-:W-:Y:S02]  /*14a0*/  @P3 IMAD.IADD R7, R7, 0x1, R14 ;  /* 0x0000000107073824 */ /* 0x001fe400078e020e */
[----:B------:R-:W-:Y:S01]  /*14b0*/  @!P6 VIADD R0, R0, 0x1 ;  /* 0x000000010000e836 */ /* 0x000fe20000000000 */
[----:B------:R-:W0:Y:S01]  /*14c0*/  @!P6 LDS.U8 R17, [R11+0x1] ;  /* 0x000001000b11e984 */ /* 0x000e220000000000 */
[----:B-1----:R-:W-:Y:S01]  /*14d0*/  @P3 IMAD.IADD R5, R5, 0x1, R18 ;  /* 0x0000000105053824 */ /* 0x002fe200078e0212 */
[C---:B------:R-:W-:Y:S01]  /*14e0*/  ISETP.GE.AND P3, PT, R13.reuse, UR8, PT ;  /* 0x000000080d007c0c */ /* 0x040fe2000bf66270 */
[----:B------:R-:W-:Y:S01]  /*14f0*/  @!P4 VIADD R0, R0, 0x1 ;  /* 0x000000010000c836 */ /* 0x000fe20000000000 */
[----:B------:R-:W1:Y:S02]  /*1500*/  @!P6 LDS.U8 R19, [R11+0x2] ;  /* 0x000002000b13e984 */ /* 0x000e640000000000 */
[----:B------:R-:W-:-:S04]  /*1510*/  ISETP.GT.AND P3, PT, R13, -0x1, !P3 ;  /* 0xffffffff0d00780c */ /* 0x000fc80005f64270 */
[----:B------:R-:W-:Y:S02]  /*1520*/  PLOP3.LUT P0, PT, P0, P3, PT, 0x80, 0x8 ;  /* 0x000000000008781c */ /* 0x000fe40000707070 */
[----:B------:R-:W-:Y:S02]  /*1530*/  PLOP3.LUT P2, PT, P2, P3, PT, 0x80, 0x8 ;  /* 0x000000000008781c */ /* 0x000fe40001747070 */
[----:B------:R-:W-:Y:S02]  /*1540*/  PLOP3.LUT P1, PT, P1, P3, PT, 0x80, 0x8 ;  /* 0x000000000008781c */ /* 0x000fe40000f27070 */
[----:B--2---:R-:W-:-:S07]  /*1550*/  @!P5 IADD3 R9, PT, PT, R9, R22, RZ ;  /* 0x000000160909d210 */ /* 0x004fce0007ffe0ff */
[----:B------:R-:W-:Y:S02]  /*1560*/  @P0 VIADD R0, R0, 0x1 ;  /* 0x0000000100000836 */ /* 0x000fe40000000000 */
[----:B---3--:R-:W-:Y:S01]  /*1570*/  @!P5 IMAD.IADD R7, R7, 0x1, R24 ;  /* 0x000000010707d824 */ /* 0x008fe200078e0218 */
[----:B------:R-:W-:Y:S01]  /*1580*/  @P2 IADD3 R25, PT, PT, R3, R8, RZ ;  /* 0x0000000803192210 */ /* 0x000fe20007ffe0ff */
[----:B------:R-:W-:Y:S01]  /*1590*/  @P2 VIADD R0, R0, 0x1 ;  /* 0x0000000100002836 */ /* 0x000fe20000000000 */
[----:B----4-:R-:W-:Y:S01]  /*15a0*/  @!P5 IADD3 R5, PT, PT, R5, R28, RZ ;  /* 0x0000001c0505d210 */ /* 0x010fe20007ffe0ff */
[C---:B------:R-:W-:Y:S01]  /*15b0*/  @P0 IMAD.IADD R21, R3.reuse, 0x1, R2 ;  /* 0x0000000103150824 */ /* 0x040fe200078e0202 */
[----:B------:R-:W-:Y:S01]  /*15c0*/  ISETP.GT.OR P5, PT, R6, UR9, !P3 ;  /* 0x0000000906007c0c */ /* 0x000fe2000dfa4670 */
[----:B------:R-:W-:Y:S01]  /*15d0*/  @P1 VIADD R0, R0, 0x1 ;  /* 0x0000000100001836 */ /* 0x000fe20000000000 */
[----:B------:R-:W-:Y:S01]  /*15e0*/  @P2 LDS.U8 R14, [R25+0x3] ;  /* 0x00000300190e2984 */ /* 0x000fe20000000000 */
[----:B------:R-:W-:-:S02]  /*15f0*/  @P1 IMAD.IADD R27, R3, 0x1, R12 ;  /* 0x00000001031b1824 */ /* 0x000fc400078e020c */
[----:B-----5:R-:W-:Y:S01]  /*1600*/  @!P6 IMAD.IADD R9, R9, 0x1, R15 ;  /* 0x000000010909e824 */ /* 0x020fe200078e020f */
[----:B------:R-:W-:Y:S01]  /*1610*/  @!P4 IADD3 R15, PT, PT, R3, R26, RZ ;  /* 0x0000001a030fc210 */ /* 0x000fe20007ffe0ff */
[----:B------:R-:W-:Y:S01]  /*1620*/  @P0 LDS.U8 R8, [R21+0x3] ;  /* 0x0000030015080984 */ /* 0x000fe20000000000 */
[----:B0-----:R-:W-:-:S03]  /*1630*/  @!P6 IADD3 R7, PT, PT, R7, R17, RZ ;  /* 0x000000110707e210 */ /* 0x001fc60007ffe0ff */
[----:B------:R-:W0:Y:S01]  /*1640*/  @!P4 LDS.U8 R17, [R15] ;  /* 0x000000000f11c984 */ /* 0x000e220000000000 */
[----:B-1----:R-:W-:Y:S01]  /*1650*/  @!P6 IMAD.IADD R5, R5, 0x1, R19 ;  /* 0x000000010505e824 */ /* 0x002fe200078e0213 */
[----:B------:R-:W-:Y:S02]  /*1660*/  ISETP.GE.OR P6, PT, R6, UR9, !P3 ;  /* 0x0000000906007c0c */ /* 0x000fe4000dfc6670 */
[----:B------:R-:W1:Y:S01]  /*1670*/  @!P4 LDS.U8 R18, [R15+0x1] ;  /* 0x000001000f12c984 */ /* 0x000e620000000000 */
[----:B------:R-:W-:Y:S01]  /*1680*/  ISETP.GE.OR P3, PT, R10, UR9, !P3 ;  /* 0x000000090a007c0c */ /* 0x000fe2000df66670 */
[----:B------:R-:W-:Y:S02]  /*1690*/  @!P5 VIADD R0, R0, 0x1 ;  /* 0x000000010000d836 */ /* 0x000fe40000000000 */
[----:B------:R-:W2:Y:S01]  /*16a0*/  @!P4 LDS.U8 R2, [R15+0x2] ;  /* 0x000002000f02c984 */ /* 0x000ea20000000000 */
[----:B------:R-:W-:-:S03]  /*16b0*/  @!P5 IMAD.IADD R19, R3, 0x1, R20 ;  /* 0x000000010313d824 */ /* 0x000fc600078e0214 */
[----:B------:R-:W3:Y:S03]  /*16c0*/  @P0 LDS.U8 R10, [R21+0x4] ;  /* 0x00000400150a0984 */ /* 0x000ee60000000000 */
[----:B------:R-:W-:Y:S01]  /*16d0*/  @!P6 IADD3 R0, PT, PT, R0, 0x1, RZ ;  /* 0x000000010000e810 */ /* 0x000fe20007ffe0ff */
[----:B------:R-:W4:Y:S02]  /*16e0*/  @P1 LDS.U8 R22, [R27+0x3] ;  /* 0x000003001b161984 */ /* 0x000f240000000000 */
[----:B------:R-:W-:Y:S02]  /*16f0*/  @!P3 IADD3 R23, PT, PT, R3, R26, RZ ;  /* 0x0000001a0317b210 */ /* 0x000fe40007ffe0ff */
[----:B------:R-:W-:Y:S01]  /*1700*/  @!P3 VIADD R0, R0, 0x1 ;  /* 0x000000010000b836 */ /* 0x000fe20000000000 */
[----:B------:R-:W5:Y:S04]  /*1710*/  @P0 LDS.U8 R12, [R21+0x5] ;  /* 0x00000500150c0984 */ /* 0x000f680000000000 */
[----:B------:R-:W-:Y:S01]  /*1720*/  IABS R6, R0 ;  /* 0x0000000000067213 */ /* 0x000fe20000000000 */
[----:B------:R-:W5:Y:S03]  /*1730*/  @P2 LDS.U8 R16, [R25+0x4] ;  /* 0x0000040019102984 */ /* 0x000f660000000000 */
[----:B------:R-:W1:Y:S01]  /*1740*/  I2F.RP R13, R6 ;  /* 0x00000006000d7306 */ /* 0x000e620000209400 */
[----:B------:R-:W5:Y:S04]  /*1750*/  @!P5 LDS.U8 R26, [R19+0x3] ;  /* 0x00000300131ad984 */ /* 0x000f680000000000 */
[----:B------:R-:W5:Y:S04]  /*1760*/  @P2 LDS.U8 R20, [R25+0x5] ;  /* 0x0000050019142984 */ /* 0x000f680000000000 */
[----:B------:R-:W5:Y:S01]  /*1770*/  @P1 LDS.U8 R24, [R27+0x4] ;  /* 0x000004001b181984 */ /* 0x000f620000000000 */
[----:B0-----:R-:W-:-:S03]  /*1780*/  @!P4 IMAD.IADD R9, R9, 0x1, R17 ;  /* 0x000000010909c824 */ /* 0x001fc600078e0211 */
[----:B------:R-:W0:Y:S01]  /*1790*/  @!P6 LDS.U8 R17, [R11+0x3] ;  /* 0x000003000b11e984 */ /* 0x000e220000000000 */
[----:B-1----:R-:W-:Y:S01]  /*17a0*/  @!P4 IMAD.IADD R7, R7, 0x1, R18 ;  /* 0x000000010707c824 */ /* 0x002fe200078e0212 */
[----:B------:R-:W1:Y:S01]  /*17b0*/  MUFU.RCP R13, R13 ;  /* 0x0000000d000d7308 */ /* 0x000e620000001000 */
[----:B------:R-:W-:Y:S01]  /*17c0*/  @P0 IMAD.IADD R9, R9, 0x1, R8 ;  /* 0x0000000109090824 */ /* 0x000fe200078e0208 */
[----:B------:R-:W0:Y:S01]  /*17d0*/  @P1 LDS.U8 R15, [R27+0x5] ;  /* 0x000005001b0f1984 */ /* 0x000e220000000000 */
[----:B--2---:R-:W-:Y:S02]  /*17e0*/  @!P4 IMAD.IADD R5, R5, 0x1, R2 ;  /* 0x000000010505c824 */ /* 0x004fe400078e0202 */
[----:B------:R-:W-:Y:S01]  /*17f0*/  @P2 IMAD.IADD R9, R9, 0x1, R14 ;  /* 0x0000000109092824 */ /* 0x000fe200078e020e */
[----:B------:R-:W2:Y:S01]  /*1800*/  @!P5 LDS.U8 R28, [R19+0x4] ;  /* 0x00000400131cd984 */ /* 0x000ea20000000000 */
[----:B---3--:R-:W-:Y:S01]  /*1810*/  @P0 IADD3 R7, PT, PT, R7, R10, RZ ;  /* 0x0000000a07070210 */ /* 0x008fe20007ffe0ff */
[----:B------:R-:W-:-:S02]  /*1820*/  IMAD.MOV.U32 R2, RZ, RZ, RZ ;  /* 0x000000ffff027224 */ /* 0x000fc400078e00ff */
[----:B------:R-:W3:Y:S01]  /*1830*/  @!P3 LDS.U8 R18, [R23+0x3] ;  /* 0x000003001712b984 */ /* 0x000ee20000000000 */
[----:B----4-:R-:W-:-:S03]  /*1840*/  @P1 IADD3 R9, PT, PT, R9, R22, RZ ;  /* 0x0000001609091210 */ /* 0x010fc60007ffe0ff */
[----:B------:R-:W4:Y:S01]  /*1850*/  @!P5 LDS.U8 R19, [R19+0x5] ;  /* 0x000005001313d984 */ /* 0x000f220000000000 */
[----:B-1----:R-:W-:-:S03]  /*1860*/  IADD3 R13, PT, PT, R13, 0xffffffe, RZ ;  /* 0x0ffffffe0d0d7810 */ /* 0x002fc60007ffe0ff */
[----:B------:R-:W1:Y:S01]  /*1870*/  @!P6 LDS.U8 R21, [R11+0x4] ;  /* 0x000004000b15e984 */ /* 0x000e620000000000 */
[----:B-----5:R-:W-:Y:S01]  /*1880*/  @P0 IMAD.IADD R5, R5, 0x1, R12 ;  /* 0x0000000105050824 */ /* 0x020fe200078e020c */
[----:B------:R-:W5:Y:S02]  /*1890*/  F2I.FTZ.U32.TRUNC.NTZ R3, R13 ;  /* 0x0000000d00037305 */ /* 0x000f64000021f000 */
[----:B------:R5:W1:Y:S01]  /*18a0*/  @!P6 LDS.U8 R27, [R11+0x5] ;  /* 0x000005000b1be984 */ /* 0x000a620000000000 */
[----:B------:R-:W-:-:S03]  /*18b0*/  @P2 IADD3 R7, PT, PT, R7, R16, RZ ;  /* 0x0000001007072210 */ /* 0x000fc60007ffe0ff */
[----:B------:R-:W1:Y:S01]  /*18c0*/  @!P3 LDS.U8 R25, [R23+0x4] ;  /* 0x000004001719b984 */ /* 0x000e620000000000 */
[----:B------:R-:W-:-:S03]  /*18d0*/  @!P5 IMAD.IADD R9, R9, 0x1, R26 ;  /* 0x000000010909d824 */ /* 0x000fc600078e021a */
[----:B------:R-:W1:Y:S01]  /*18e0*/  @!P3 LDS.U8 R29, [R23+0x5] ;  /* 0x00000500171db984 */ /* 0x000e620000000000 */
[----:B------:R-:W-:Y:S02]  /*18f0*/  @P2 IMAD.IADD R5, R5, 0x1, R20 ;  /* 0x0000000105052824 */ /* 0x000fe400078e0214 */
[----:B------:R-:W-:Y:S02]  /*1900*/  @P1 IMAD.IADD R7, R7, 0x1, R24 ;  /* 0x0000000107071824 */ /* 0x000fe400078e0218 */
[----:B-----5:R-:W-:Y:S02]  /*1910*/  IMAD.MOV R11, RZ, RZ, -R3 ;  /* 0x000000ffff0b7224 */ /* 0x020fe400078e0a03 */
[----:B0-----:R-:W-:Y:S02]  /*1920*/  @!P6 IMAD.IADD R9, R9, 0x1, R17 ;  /* 0x000000010909e824 */ /* 0x001fe400078e0211 */
[----:B------:R-:W-:Y:S01]  /*1930*/  IMAD R11, R11, R6, RZ ;  /* 0x000000060b0b7224 */ /* 0x000fe200078e02ff */
[----:B------:R-:W-:-:S03]  /*1940*/  @P1 IADD3 R5, PT, PT, R5, R15, RZ ;  /* 0x0000000f05051210 */ /* 0x000fc60007ffe0ff */
[----:B------:R-:W-:Y:S01]  /*1950*/  IMAD.HI.U32 R2, R3, R11, R2 ;  /* 0x0000000b03027227 */ /* 0x000fe200078e0002 */
[----:B------:R-:W-:-:S03]  /*1960*/  IABS R3, R0 ;  /* 0x0000000000037213 */ /* 0x000fc60000000000 */
[----:B--2---:R-:W-:Y:S01]  /*1970*/  @!P5 IMAD.IADD R7, R7, 0x1, R28 ;  /* 0x000000010707d824 */ /* 0x004fe200078e021c */
[----:B---3--:R-:W-:Y:S01]  /*1980*/  @!P3 IADD3 R9, PT, PT, R9, R18, RZ ;  /* 0x000000120909b210 */ /* 0x008fe20007ffe0ff */
[----:B------:R-:W-:Y:S01]  /*1990*/  IMAD.MOV R15, RZ, RZ, -R3 ;  /* 0x000000ffff0f7224 */ /* 0x000fe200078e0a03 */
[----:B----4-:R-:W-:Y:S02]  /*19a0*/  @!P5 IADD3 R5, PT, PT, R5, R19, RZ ;  /* 0x000000130505d210 */ /* 0x010fe40007ffe0ff */
[----:B------:R-:W-:Y:S01]  /*19b0*/  IABS R11, R9 ;  /* 0x00000009000b7213 */ /* 0x000fe20000000000 */
[----:B-1----:R-:W-:Y:S01]  /*19c0*/  @!P6 IMAD.IADD R7, R7, 0x1, R21 ;  /* 0x000000010707e824 */ /* 0x002fe200078e0215 */
[----:B------:R-:W-:-:S03]  /*19d0*/  LOP3.LUT R9, R9, R0, RZ, 0x3c, !PT ;  /* 0x0000000009097212 */ /* 0x000fc600078e3cff */
[----:B------:R-:W-:Y:S01]  /*19e0*/  IMAD.HI.U32 R3, R2, R11, RZ ;  /* 0x0000000b02037227 */ /* 0x000fe200078e00ff */
[----:B------:R-:W-:Y:S02]  /*19f0*/  @!P6 IADD3 R5, PT, PT, R5, R27, RZ ;  /* 0x0000001b0505e210 */ /* 0x000fe40007ffe0ff */
[----:B------:R-:W-:Y:S01]  /*1a00*/  ISETP.GE.AND P2, PT, R9, RZ, PT ;  /* 0x000000ff0900720c */ /* 0x000fe20003f46270 */
[----:B------:R-:W-:Y:S02]  /*1a10*/  IMAD R11, R3, R15, R11 ;  /* 0x0000000f030b7224 */ /* 0x000fe400078e020b */
[----:B------:R-:W-:Y:S01]  /*1a20*/  @!P3 IMAD.IADD R7, R7, 0x1, R25 ;  /* 0x000000010707b824 */ /* 0x000fe200078e0219 */
[----:B------:R-:W-:-:S04]  /*1a30*/  @!P3 IADD3 R5, PT, PT, R5, R29, RZ ;  /* 0x0000001d0505b210 */ /* 0x000fc80007ffe0ff */
[----:B------:R-:W-:Y:S02]  /*1a40*/  IABS R13, R7 ;  /* 0x00000007000d7213 */ /* 0x000fe40000000000 */
[----:B------:R-:W-:Y:S02]  /*1a50*/  IABS R17, R5 ;  /* 0x0000000500117213 */ /* 0x000fe40000000000 */
[----:B------:R-:W-:Y:S01]  /*1a60*/  ISETP.GT.U32.AND P5, PT, R6, R11, PT ;  /* 0x0000000b0600720c */ /* 0x000fe20003fa4070 */
[C---:B------:R-:W-:Y:S01]  /*1a70*/  IMAD.HI.U32 R8, R2.reuse, R13, RZ ;  /* 0x0000000d02087227 */ /* 0x040fe200078e00ff */
[-C--:B------:R-:W-:Y:S02]  /*1a80*/  LOP3.LUT R7, R7, R0.reuse, RZ, 0x3c, !PT ;  /* 0x0000000007077212 */ /* 0x080fe400078e3cff */
[----:B------:R-:W-:Y:S01]  /*1a90*/  LOP3.LUT R5, R5, R0, RZ, 0x3c, !PT ;  /* 0x0000000005057212 */ /* 0x000fe200078e3cff */
[----:B------:R-:W-:-:S04]  /*1aa0*/  IMAD.HI.U32 R10, R2, R17, RZ ;  /* 0x00000011020a7227 */ /* 0x000fc800078e00ff */
[-C--:B------:R-:W-:Y:S02]  /*1ab0*/  IMAD R13, R8, R15.reuse, R13 ;  /* 0x0000000f080d7224 */ /* 0x080fe400078e020d */
[----:B------:R-:W-:Y:S02]  /*1ac0*/  IMAD R15, R10, R15, R17 ;  /* 0x0000000f0a0f7224 */ /* 0x000fe400078e0211 */
[-C--:B------:R-:W-:Y:S01]  /*1ad0*/  @!P5 IADD3 R11, PT, PT, R11, -R6.reuse, RZ ;  /* 0x800000060b0bd210 */ /* 0x080fe20007ffe0ff */
[----:B------:R-:W-:Y:S01]  /*1ae0*/  @!P5 VIADD R3, R3, 0x1 ;  /* 0x000000010303d836 */ /* 0x000fe20000000000 */
[C---:B------:R-:W-:Y:S02]  /*1af0*/  ISETP.GT.U32.AND P0, PT, R6.reuse, R13, PT ;  /* 0x0000000d0600720c */ /* 0x040fe40003f04070 */
[----:B------:R-:W-:Y:S02]  /*1b00*/  ISETP.GT.U32.AND P1, PT, R6, R15, PT ;  /* 0x0000000f0600720c */ /* 0x000fe40003f24070 */
[----:B------:R-:W-:-:S02]  /*1b10*/  ISETP.GE.U32.AND P6, PT, R11, R6, PT ;  /* 0x000000060b00720c */ /* 0x000fc40003fc6070 */
[----:B------:R-:W-:-:S07]  /*1b20*/  ISETP.GE.AND P5, PT, R7, RZ, PT ;  /* 0x000000ff0700720c */ /* 0x000fce0003fa6270 */
[----:B------:R-:W-:Y:S02]  /*1b30*/  @!P0 IMAD.IADD R13, R13, 0x1, -R6 ;  /* 0x000000010d0d8824 */ /* 0x000fe400078e0a06 */
[-C--:B------:R-:W-:Y:S01]  /*1b40*/  @!P1 IADD3 R15, PT, PT, R15, -R6.reuse, RZ ;  /* 0x800000060f0f9210 */ /* 0x080fe20007ffe0ff */
[----:B------:R-:W-:Y:S01]  /*1b50*/  @!P0 VIADD R8, R8, 0x1 ;  /* 0x0000000108088836 */ /* 0x000fe20000000000 */
[----:B------:R-:W-:Y:S02]  /*1b60*/  @P6 IADD3 R3, PT, PT, R3, 0x1, RZ ;  /* 0x0000000103036810 */ /* 0x000fe40007ffe0ff */
[-C--:B------:R-:W-:Y:S02]  /*1b70*/  ISETP.GE.U32.AND P3, PT, R13, R6.reuse, PT ;  /* 0x000000060d00720c */ /* 0x080fe40003f66070 */
[----:B------:R-:W-:Y:S02]  /*1b80*/  ISETP.GE.U32.AND P4, PT, R15, R6, PT ;  /* 0x000000060f00720c */ /* 0x000fe40003f86070 */
[----:B------:R-:W-:Y:S01]  /*1b90*/  ISETP.GE.AND P6, PT, R5, RZ, PT ;  /* 0x000000ff0500720c */ /* 0x000fe20003fc6270 */
[----:B------:R-:W-:Y:S01]  /*1ba0*/  IMAD.MOV.U32 R5, RZ, RZ, R3 ;  /* 0x000000ffff057224 */ /* 0x000fe200078e0003 */
[----:B------:R-:W-:-:S02]  /*1bb0*/  @!P1 IADD3 R10, PT, PT, R10, 0x1, RZ ;  /* 0x000000010a0a9810 */ /* 0x000fc40007ffe0ff */
[----:B------:R-:W-:Y:S02]  /*1bc0*/  ISETP.NE.AND P0, PT, R0, RZ, PT ;  /* 0x000000ff0000720c */ /* 0x000fe40003f05270 */
[----:B------:R-:W-:Y:S02]  /*1bd0*/  @!P2 IADD3 R5, PT, PT, -R3, RZ, RZ ;  /* 0x000000ff0305a210 */ /* 0x000fe40007ffe1ff */
[----:B------:R-:W-:Y:S02]  /*1be0*/  IADD3 R2, P1, PT, R4, UR4, RZ ;  /* 0x0000000404027c10 */ /* 0x000fe4000ff3e0ff */
[----:B------:R-:W-:Y:S01]  /*1bf0*/  @P3 IADD3 R8, PT, PT, R8, 0x1, RZ ;  /* 0x0000000108083810 */ /* 0x000fe20007ffe0ff */
[----:B------:R-:W-:Y:S01]  /*1c00*/  @P4 VIADD R10, R10, 0x1 ;  /* 0x000000010a0a4836 */ /* 0x000fe20000000000 */
[----:B------:R-:W-:Y:S02]  /*1c10*/  LOP3.LUT R0, RZ, R0, RZ, 0x33, !PT ;  /* 0x00000000ff007212 */ /* 0x000fe400078e33ff */
[----:B------:R-:W-:Y:S01]  /*1c20*/  LEA.HI.X.SX32 R3, R4, UR5, 0x1, P1 ;  /* 0x0000000504037c11 */ /* 0x000fe200088f0eff */
[----:B------:R-:W-:Y:S01]  /*1c30*/  @!P5 IMAD.MOV R8, RZ, RZ, -R8 ;  /* 0x000000ffff08d224 */ /* 0x000fe200078e0a08 */
[----:B------:R-:W-:-:S02]  /*1c40*/  @!P6 IADD3 R10, PT, PT, -R10, RZ, RZ ;  /* 0x000000ff0a0ae210 */ /* 0x000fc40007ffe1ff */
[C---:B------:R-:W-:Y:S02]  /*1c50*/  SEL R5, R0.reuse, R5, !P0 ;  /* 0x0000000500057207 */ /* 0x040fe40004000000 */
[C---:B------:R-:W-:Y:S02]  /*1c60*/  SEL R7, R0.reuse, R8, !P0 ;  /* 0x0000000800077207 */ /* 0x040fe40004000000 */
[----:B------:R-:W-:Y:S01]  /*1c70*/  SEL R9, R0, R10, !P0 ;  /* 0x0000000a00097207 */ /* 0x000fe20004000000 */
[----:B------:R-:W-:Y:S04]  /*1c80*/  STG.E.U8 desc[UR6][R2.64], R5 ;  /* 0x0000000502007986 */ /* 0x000fe8000c101106 */
[----:B------:R-:W-:Y:S04]  /*1c90*/  STG.E.U8 desc[UR6][R2.64+0x1], R7 ;  /* 0x0000010702007986 */ /* 0x000fe8000c101106 */
[----:B------:R-:W-:Y:S01]  /*1ca0*/  STG.E.U8 desc[UR6][R2.64+0x2], R9 ;  /* 0x0000020902007986 */ /* 0x000fe2000c101106 */
[----:B------:R-:W-:Y:S05]  /*1cb0*/  EXIT ;  /* 0x000000000000794d */ /* 0x000fea0003800000 */
.L_x_0:
[----:B------:R-:W-:-:S00]  /*1cc0*/  BRA `(.L_x_0) ;  /* 0xfffffffc00fc7947 */ /* 0x000fc0000383ffff */
[----:B------:R-:W-:-:S00]  /*1cd0*/  NOP ;  /* 0x0000000000007918 */ /* 0x000fc00000000000 */
        /* <DEDUP_REMOVED lines=10> */
.L_x_1:


//--------------------- .nv.shared._Z9rgbKernelPhS_ii --------------------------
	.section	.nv.shared._Z9rgbKernelPhS_ii,"aw",@nobits
	.sectionflags	@""
.nv.shared._Z9rgbKernelPhS_ii:
	.zero		2476


//--------------------- .nv.shared.reserved.0     --------------------------
	.section	.nv.shared.reserved.0,"aw",@nobits
	.weak		__nv_reservedSMEM_offset_0_alias
	.size		__nv_reservedSMEM_offset_0_alias, 0, 64
	.other		__nv_reservedSMEM_offset_0_alias,@"STO_CUDA_RESERVED_SHARED STV_DEFAULT"
__nv_reservedSMEM_offset_0_alias:
	.zero		0
	.zero		64


//--------------------- .nv.constant0._Z9rgbKernelPhS_ii --------------------------
	.section	.nv.constant0._Z9rgbKernelPhS_ii,"a",@progbits
	.sectionflags	@""
	.align	4
.nv.constant0._Z9rgbKernelPhS_ii:
	.zero		920


//--------------------- SYMBOLS --------------------------

	.type		.nv.reservedSmem.offset0,@object
	.size		.nv.reservedSmem.offset0,0x4
	.type		.nv.reservedSmem.cap,@object
	.size		.nv.reservedSmem.cap,0x4
